def matmul_kernel(
    a_ptr,
    b_ptr,
    c_ptr,
    M,
    N,
    K,
    stride_am,
    stride_ak,
    stride_bk,
    stride_bn,
    stride_cm,
    stride_cn,
    BLOCK_M: tl.constexpr,
    BLOCK_N: tl.constexpr,
    BLOCK_K: tl.constexpr,
    GROUP_M: tl.constexpr,
):
    pid = tl.program_id(axis=0)
    num_pid_m = tl.cdiv(M, BLOCK_M)
    num_pid_n = tl.cdiv(N, BLOCK_N)
    num_pid_in_group = GROUP_M * num_pid_n
    group_id = pid // num_pid_in_group
    first_pid_m = group_id * GROUP_M
    group_size_m = min(num_pid_m - first_pid_m, GROUP_M)
    pid_m = first_pid_m + ((pid % num_pid_in_group) % group_size_m)
    pid_n = (pid % num_pid_in_group) // group_size_m

    offs_am = (pid_m * BLOCK_M + tl.arange(0, BLOCK_M)) % M
    offs_bn = (pid_n * BLOCK_N + tl.arange(0, BLOCK_N)) % N
    offs_k = tl.arange(0, BLOCK_K)
    a_ptrs = a_ptr + offs_am[:, None] * stride_am + offs_k[None, :] * stride_ak
    b_ptrs = b_ptr + offs_k[:, None] * stride_bk + offs_bn[None, :] * stride_bn

    acc = tl.zeros((BLOCK_M, BLOCK_N), dtype=tl.float32)
    for kk in range(0, tl.cdiv(K, BLOCK_K)):
        a = tl.load(a_ptrs, mask=offs_k[None, :] < K - kk * BLOCK_K, other=0.0)
        b = tl.load(b_ptrs, mask=offs_k[:, None] < K - kk * BLOCK_K, other=0.0)
        acc = tl.dot(a, b, acc)
        a_ptrs += BLOCK_K * stride_ak
        b_ptrs += BLOCK_K * stride_bk

    c = acc.to(c_ptr.dtype.element_ty)
    offs_cm = pid_m * BLOCK_M + tl.arange(0, BLOCK_M)
    offs_cn = pid_n * BLOCK_N + tl.arange(0, BLOCK_N)
    c_ptrs = c_ptr + offs_cm[:, None] * stride_cm + offs_cn[None, :] * stride_cn
    mask = (offs_cm[:, None] < M) & (offs_cn[None, :] < N)
    tl.store(c_ptrs, c, mask=mask)

# config = {"BLOCK_K": 64, "BLOCK_M": 64, "BLOCK_N": 128, "GROUP_M": 8, "arch": "sm_90", "dtype": "fp8e5m2", "num_ctas": 1, "num_stages": 3, "num_warps": 8}
# arch = sm_90


// ===== COMPILED SASS (sm_90a) =====

	.target	sm_90a

	.elftype	@"ET_EXEC"


//--------------------- .note.nv.tkinfo           --------------------------
	.section	.note.nv.tkinfo,"",@"SHT_NOTE"
	.sectionflags	@"SHF_NOTE_NV_TKINFO"
	.tkinfo
        /*0018*/ 	.word	0x00000002
        /*0030*/ 	.string	""
        /*0030*/ 	.string	"ptxas"
        /*0030*/ 	.string	"Cuda compilation tools, release 13.0, V13.0.88"
        /*0030*/ 	.string	"Build cuda_13.0.r13.0/compiler.36424714_0"
        /*0030*/ 	.string	"-v  -suppress-debug-info  -lineinfo  -arch sm_90a "



//--------------------- .note.nv.cuinfo           --------------------------
	.section	.note.nv.cuinfo,"",@"SHT_NOTE"
	.sectionflags	@"SHF_NOTE_NV_CUINFO"
        /*0018*/ 	.short	0x0002
        /*001a*/ 	.short	0x005a
        /*001c*/ 	.short	0x0082
	.zero		2


//--------------------- .nv.info                  --------------------------
	.section	.nv.info,"",@"SHT_CUDA_INFO"
	.align	4


	//----- nvinfo : EIATTR_REGCOUNT
	.align		4
        /*0000*/ 	.byte	0x04, 0x2f
        /*0002*/ 	.short	(.L_1 - .L_0)
	.align		4
.L_0:
        /*0004*/ 	.word	index@(matmul_kernel)
        /*0008*/ 	.word	0x000000ff


	//----- nvinfo : EIATTR_FRAME_SIZE
	.align		4
.L_1:
        /*000c*/ 	.byte	0x04, 0x11
        /*000e*/ 	.short	(.L_3 - .L_2)
	.align		4
.L_2:
        /*0010*/ 	.word	index@(matmul_kernel)
        /*0014*/ 	.word	0x00000000


	//----- nvinfo : EIATTR_MIN_STACK_SIZE
	.align		4
.L_3:
        /*0018*/ 	.byte	0x04, 0x12
        /*001a*/ 	.short	(.L_5 - .L_4)
	.align		4
.L_4:
        /*001c*/ 	.word	index@(matmul_kernel)
        /*0020*/ 	.word	0x00000000
.L_5:


//--------------------- .nv.compat                --------------------------
	.section	.nv.compat,"",@"SHT_CUDA_COMPAT_INFO"
	.align	4
        /*0000*/ 	.byte	0x02, 0x09, 0x01, 0x00, 0x02, 0x02, 0x04, 0x00, 0x02, 0x05, 0x05, 0x00, 0x03, 0x07, 0x01, 0x01
        /*0010*/ 	.byte	0x02, 0x03, 0x00, 0x00, 0x02, 0x06, 0x01, 0x00, 0x04, 0x0b, 0x08, 0x00, 0x00, 0x00, 0x00, 0x00
        /*0020*/ 	.byte	0x00, 0x00, 0x00, 0x00


//--------------------- .nv.info.matmul_kernel    --------------------------
	.section	.nv.info.matmul_kernel,"",@"SHT_CUDA_INFO"
	.sectionflags	@""
	.align	4


	//----- nvinfo : EIATTR_CUDA_API_VERSION
	.align		4
        /*0000*/ 	.byte	0x04, 0x37
        /*0002*/ 	.short	(.L_7 - .L_6)
.L_6:
        /*0004*/ 	.word	0x00000082


	//----- nvinfo : EIATTR_KPARAM_INFO
	.align		4
.L_7:
        /*0008*/ 	.byte	0x04, 0x17
        /*000a*/ 	.short	(.L_9 - .L_8)
.L_8:
        /*000c*/ 	.word	0x00000000
        /*0010*/ 	.short	0x000d
        /*0012*/ 	.short	0x0048
        /*0014*/ 	.byte	0x00, 0xf4, 0x21, 0x00


	//----- nvinfo : EIATTR_KPARAM_INFO
	.align		4
.L_9:
        /*0018*/ 	.byte	0x04, 0x17
        /*001a*/ 	.short	(.L_11 - .L_10)
.L_10:
        /*001c*/ 	.word	0x00000000
        /*0020*/ 	.short	0x000c
        /*0022*/ 	.short	0x0040
        /*0024*/ 	.byte	0x00, 0xf4, 0x21, 0x00


	//----- nvinfo : EIATTR_KPARAM_INFO
	.align		4
.L_11:
        /*0028*/ 	.byte	0x04, 0x17
        /*002a*/ 	.short	(.L_13 - .L_12)
.L_12:
        /*002c*/ 	.word	0x00000000
        /*0030*/ 	.short	0x000b
        /*0032*/ 	.short	0x0038
        /*0034*/ 	.byte	0x00, 0xf0, 0x11, 0x00


	//----- nvinfo : EIATTR_KPARAM_INFO
	.align		4
.L_13:
        /*0038*/ 	.byte	0x04, 0x17
        /*003a*/ 	.short	(.L_15 - .L_14)
.L_14:
        /*003c*/ 	.word	0x00000000
        /*0040*/ 	.short	0x000a
        /*0042*/ 	.short	0x0034
        /*0044*/ 	.byte	0x00, 0xf0, 0x11, 0x00


	//----- nvinfo : EIATTR_KPARAM_INFO
	.align		4
.L_15:
        /*0048*/ 	.byte	0x04, 0x17
        /*004a*/ 	.short	(.L_17 - .L_16)
.L_16:
        /*004c*/ 	.word	0x00000000
        /*0050*/ 	.short	0x0009
        /*0052*/ 	.short	0x0030
        /*0054*/ 	.byte	0x00, 0xf0, 0x11, 0x00


	//----- nvinfo : EIATTR_KPARAM_INFO
	.align		4
.L_17:
        /*0058*/ 	.byte	0x04, 0x17
        /*005a*/ 	.short	(.L_19 - .L_18)
.L_18:
        /*005c*/ 	.word	0x00000000
        /*0060*/ 	.short	0x0008
        /*0062*/ 	.short	0x002c
        /*0064*/ 	.byte	0x00, 0xf0, 0x11, 0x00


	//----- nvinfo : EIATTR_KPARAM_INFO
	.align		4
.L_19:
        /*0068*/ 	.byte	0x04, 0x17
        /*006a*/ 	.short	(.L_21 - .L_20)
.L_20:
        /*006c*/ 	.word	0x00000000
        /*0070*/ 	.short	0x0007
        /*0072*/ 	.short	0x0028
        /*0074*/ 	.byte	0x00, 0xf0, 0x11, 0x00


	//----- nvinfo : EIATTR_KPARAM_INFO
	.align		4
.L_21:
        /*0078*/ 	.byte	0x04, 0x17
        /*007a*/ 	.short	(.L_23 - .L_22)
.L_22:
        /*007c*/ 	.word	0x00000000
        /*0080*/ 	.short	0x0006
        /*0082*/ 	.short	0x0024
        /*0084*/ 	.byte	0x00, 0xf0, 0x11, 0x00


	//----- nvinfo : EIATTR_KPARAM_INFO
	.align		4
.L_23:
        /*0088*/ 	.byte	0x04, 0x17
        /*008a*/ 	.short	(.L_25 - .L_24)
.L_24:
        /*008c*/ 	.word	0x00000000
        /*0090*/ 	.short	0x0005
        /*0092*/ 	.short	0x0020
        /*0094*/ 	.byte	0x00, 0xf0, 0x11, 0x00


	//----- nvinfo : EIATTR_KPARAM_INFO
	.align		4
.L_25:
        /*0098*/ 	.byte	0x04, 0x17
        /*009a*/ 	.short	(.L_27 - .L_26)
.L_26:
        /*009c*/ 	.word	0x00000000
        /*00a0*/ 	.short	0x0004
        /*00a2*/ 	.short	0x001c
        /*00a4*/ 	.byte	0x00, 0xf0, 0x11, 0x00


	//----- nvinfo : EIATTR_KPARAM_INFO
	.align		4
.L_27:
        /*00a8*/ 	.byte	0x04, 0x17
        /*00aa*/ 	.short	(.L_29 - .L_28)
.L_28:
        /*00ac*/ 	.word	0x00000000
        /*00b0*/ 	.short	0x0003
        /*00b2*/ 	.short	0x0018
        /*00b4*/ 	.byte	0x00, 0xf0, 0x11, 0x00


	//----- nvinfo : EIATTR_KPARAM_INFO
	.align		4
.L_29:
        /*00b8*/ 	.byte	0x04, 0x17
        /*00ba*/ 	.short	(.L_31 - .L_30)
.L_30:
        /*00bc*/ 	.word	0x00000000
        /*00c0*/ 	.short	0x0002
        /*00c2*/ 	.short	0x0010
        /*00c4*/ 	.byte	0x00, 0xf4, 0x21, 0x00


	//----- nvinfo : EIATTR_KPARAM_INFO
	.align		4
.L_31:
        /*00c8*/ 	.byte	0x04, 0x17
        /*00ca*/ 	.short	(.L_33 - .L_32)
.L_32:
        /*00cc*/ 	.word	0x00000000
        /*00d0*/ 	.short	0x0001
        /*00d2*/ 	.short	0x0008
        /*00d4*/ 	.byte	0x00, 0xf4, 0x21, 0x00


	//----- nvinfo : EIATTR_KPARAM_INFO
	.align		4
.L_33:
        /*00d8*/ 	.byte	0x04, 0x17
        /*00da*/ 	.short	(.L_35 - .L_34)
.L_34:
        /*00dc*/ 	.word	0x00000000
        /*00e0*/ 	.short	0x0000
        /*00e2*/ 	.short	0x0000
        /*00e4*/ 	.byte	0x00, 0xf4, 0x21, 0x00


	//----- nvinfo : EIATTR_SPARSE_MMA_MASK
	.align		4
.L_35:
        /*00e8*/ 	.byte	0x03, 0x50
        /*00ea*/ 	.short	0x0000


	//----- nvinfo : EIATTR_MAXREG_COUNT
	.align		4
        /*00ec*/ 	.byte	0x03, 0x1b
        /*00ee*/ 	.short	0x00ff


	//----- nvinfo : EIATTR_NUM_BARRIERS
	.align		4
        /*00f0*/ 	.byte	0x02, 0x4c
        /*00f2*/ 	.byte	0x01
	.zero		1


	//----- nvinfo : EIATTR_MERCURY_ISA_VERSION
	.align		4
        /*00f4*/ 	.byte	0x03, 0x5f
        /*00f6*/ 	.short	0x0101


	//----- nvinfo : EIATTR_EXIT_INSTR_OFFSETS
	.align		4
        /*00f8*/ 	.byte	0x04, 0x1c
        /*00fa*/ 	.short	(.L_37 - .L_36)


	//   ....[0]....
.L_36:
        /*00fc*/ 	.word	0x00005a30


	//   ....[1]....
        /*0100*/ 	.word	0x00005a50


	//----- nvinfo : EIATTR_REQNTID
	.align		4
.L_37:
        /*0104*/ 	.byte	0x04, 0x10
        /*0106*/ 	.short	(.L_39 - .L_38)
.L_38:
        /*0108*/ 	.word	0x00000100
        /*010c*/ 	.word	0x00000001
        /*0110*/ 	.word	0x00000001


	//----- nvinfo : EIATTR_CBANK_PARAM_SIZE
	.align		4
.L_39:
        /*0114*/ 	.byte	0x03, 0x19
        /*0116*/ 	.short	0x0050


	//----- nvinfo : EIATTR_PARAM_CBANK
	.align		4
        /*0118*/ 	.byte	0x04, 0x0a
        /*011a*/ 	.short	(.L_41 - .L_40)
	.align		4
.L_40:
        /*011c*/ 	.word	index@(.nv.constant0.matmul_kernel)
        /*0120*/ 	.short	0x0210
        /*0122*/ 	.short	0x0050


	//----- nvinfo : EIATTR_SW_WAR
	.align		4
.L_41:
        /*0124*/ 	.byte	0x04, 0x36
        /*0126*/ 	.short	(.L_43 - .L_42)
.L_42:
        /*0128*/ 	.word	0x00000008
.L_43:


//--------------------- .nv.callgraph             --------------------------
	.section	.nv.callgraph,"",@"SHT_CUDA_CALLGRAPH"
	.align	4
	.sectionentsize	8
	.align		4
        /*0000*/ 	.word	0x00000000
	.align		4
        /*0004*/ 	.word	0xffffffff
	.align		4
        /*0008*/ 	.word	0x00000000
	.align		4
        /*000c*/ 	.word	0xfffffffe
	.align		4
        /*0010*/ 	.word	0x00000000
	.align		4
        /*0014*/ 	.word	0xfffffffd
	.align		4
        /*0018*/ 	.word	0x00000000
	.align		4
        /*001c*/ 	.word	0xfffffffc


//--------------------- .text.matmul_kernel       --------------------------
	.section	.text.matmul_kernel,"ax",@progbits
	.align	128
        .global         matmul_kernel
        .type           matmul_kernel,@function
        .size           matmul_kernel,(.L_x_4 - matmul_kernel)
        .other          matmul_kernel,@"STO_CUDA_ENTRY STV_DEFAULT"
matmul_kernel:
.text.matmul_kernel:
[----:B------:R-:W0:Y:S08]  /*0000*/  LDC R1, c[0x0][0x28] ;  /* 0x00000a00ff017b82 */ /* 0x000e300000000800 */
[----:B------:R-:W1:Y:S01]  /*0010*/  LDC.64 R36, c[0x0][0x228] ;  /* 0x00008a00ff247b82 */ /* 0x000e620000000a00 */
[----:B------:R-:W2:Y:S01]  /*0020*/  S2R R5, SR_CTAID.X ;  /* 0x0000000000057919 */ /* 0x000ea20000002500 */
[----:B------:R-:W-:Y:S01]  /*0030*/  UMOV UR4, 0x400 ;  /* 0x0000040000047882 */ /* 0x000fe20000000000 */
[----:B------:R-:W-:Y:S01]  /*0040*/  ULDC.64 UR16, c[0x0][0x208] ;  /* 0x0000820000107ab9 */ /* 0x000fe20000000a00 */
[----:B------:R-:W-:-:S04]  /*0050*/  ULDC UR13, c[0x0][0x230] ;  /* 0x00008c00000d7ab9 */ /* 0x000fc80000000800 */
[----:B------:R-:W3:Y:S08]  /*0060*/  LDC R96, c[0x0][0x230] ;  /* 0x00008c00ff607b82 */ /* 0x000ef00000000800 */
[----:B------:R-:W4:Y:S01]  /*0070*/  S2UR UR12, SR_CgaCtaId ;  /* 0x00000000000c79c3 */ /* 0x000f220000008800 */
[----:B-1----:R-:W-:-:S05]  /*0080*/  VIADD R0, R37, 0x7f ;  /* 0x0000007f25007836 */ /* 0x002fca0000000000 */
[----:B------:R-:W-:Y:S01]  /*0090*/  SHF.R.S32.HI R3, RZ, 0x1f, R0 ;  /* 0x0000001fff037819 */ /* 0x000fe20000011400 */
[----:B---3--:R-:W-:-:S03]  /*00a0*/  VIADD R96, R96, 0x3f ;  /* 0x0000003f60607836 */ /* 0x008fc60000000000 */
[----:B------:R-:W-:Y:S02]  /*00b0*/  LEA.HI R3, R3, R0, RZ, 0x7 ;  /* 0x0000000003037211 */ /* 0x000fe400078f38ff */
[----:B--2---:R-:W-:Y:S02]  /*00c0*/  IABS R8, R5 ;  /* 0x0000000500087213 */ /* 0x004fe40000000000 */
[----:B------:R-:W-:Y:S01]  /*00d0*/  SHF.R.S32.HI R3, RZ, 0x7, R3 ;  /* 0x00000007ff037819 */ /* 0x000fe20000011403 */
[----:B----4-:R-:W-:-:S04]  /*00e0*/  ULEA UR12, UR12, UR4, 0x18 ;  /* 0x000000040c0c7291 */ /* 0x010fc8000f8ec03f */
[----:B------:R-:W-:-:S05]  /*00f0*/  IMAD.SHL.U32 R4, R3, 0x8, RZ ;  /* 0x0000000803047824 */ /* 0x000fca00078e00ff */
[-C--:B------:R-:W-:Y:S02]  /*0100*/  IABS R7, R4.reuse ;  /* 0x0000000400077213 */ /* 0x080fe40000000000 */
[----:B------:R-:W-:Y:S02]  /*0110*/  IABS R10, R4 ;  /* 0x00000004000a7213 */ /* 0x000fe40000000000 */
[----:B------:R-:W1:Y:S08]  /*0120*/  I2F.RP R0, R7 ;  /* 0x0000000700007306 */ /* 0x000e700000209400 */
[----:B-1----:R-:W1:Y:S02]  /*0130*/  MUFU.RCP R0, R0 ;  /* 0x0000000000007308 */ /* 0x002e640000001000 */
[----:B-1----:R-:W-:-:S02]  /*0140*/  VIADD R2, R0, 0xffffffe ;  /* 0x0ffffffe00027836 */ /* 0x002fc40000000000 */
[----:B------:R-:W-:-:S04]  /*0150*/  IMAD.MOV R0, RZ, RZ, -R10 ;  /* 0x000000ffff007224 */ /* 0x000fc800078e0a0a */
[----:B------:R1:W2:Y:S02]  /*0160*/  F2I.FTZ.U32.TRUNC.NTZ R3, R2 ;  /* 0x0000000200037305 */ /* 0x0002a4000021f000 */
[----:B-1----:R-:W-:Y:S02]  /*0170*/  IMAD.MOV.U32 R2, RZ, RZ, RZ ;  /* 0x000000ffff027224 */ /* 0x002fe400078e00ff */
[----:B--2---:R-:W-:-:S04]  /*0180*/  IMAD.MOV R6, RZ, RZ, -R3 ;  /* 0x000000ffff067224 */ /* 0x004fc800078e0a03 */
[----:B------:R-:W-:Y:S02]  /*0190*/  IMAD R9, R6, R7, RZ ;  /* 0x0000000706097224 */ /* 0x000fe400078e02ff */
[----:B------:R-:W-:Y:S02]  /*01a0*/  IMAD.MOV.U32 R6, RZ, RZ, R8 ;  /* 0x000000ffff067224 */ /* 0x000fe400078e0008 */
[----:B------:R-:W-:-:S06]  /*01b0*/  IMAD.HI.U32 R3, R3, R9, R2 ;  /* 0x0000000903037227 */ /* 0x000fcc00078e0002 */
[----:B------:R-:W-:-:S04]  /*01c0*/  IMAD.HI.U32 R3, R3, R6, RZ ;  /* 0x0000000603037227 */ /* 0x000fc800078e00ff */
[----:B------:R-:W-:-:S05]  /*01d0*/  IMAD R0, R3, R0, R6 ;  /* 0x0000000003007224 */ /* 0x000fca00078e0206 */
[----:B------:R-:W-:-:S13]  /*01e0*/  ISETP.GT.U32.AND P1, PT, R7, R0, PT ;  /* 0x000000000700720c */ /* 0x000fda0003f24070 */
[----:B------:R-:W-:Y:S02]  /*01f0*/  @!P1 IMAD.IADD R0, R0, 0x1, -R7 ;  /* 0x0000000100009824 */ /* 0x000fe400078e0a07 */
[----:B------:R-:W-:Y:S01]  /*0200*/  @!P1 VIADD R3, R3, 0x1 ;  /* 0x0000000103039836 */ /* 0x000fe20000000000 */
[----:B------:R-:W-:Y:S02]  /*0210*/  ISETP.NE.AND P1, PT, R4, RZ, PT ;  /* 0x000000ff0400720c */ /* 0x000fe40003f25270 */
[----:B------:R-:W-:Y:S02]  /*0220*/  ISETP.GE.U32.AND P0, PT, R0, R7, PT ;  /* 0x000000070000720c */ /* 0x000fe40003f06070 */
[----:B------:R-:W-:-:S04]  /*0230*/  LOP3.LUT R0, R5, R4, RZ, 0x3c, !PT ;  /* 0x0000000405007212 */ /* 0x000fc800078e3cff */
[----:B------:R-:W-:Y:S01]  /*0240*/  ISETP.GE.AND P2, PT, R0, RZ, PT ;  /* 0x000000ff0000720c */ /* 0x000fe20003f46270 */
[----:B------:R-:W-:-:S06]  /*0250*/  VIADD R0, R36, 0x3f ;  /* 0x0000003f24007836 */ /* 0x000fcc0000000000 */
[----:B------:R-:W-:-:S04]  /*0260*/  @P0 VIADD R3, R3, 0x1 ;  /* 0x0000000103030836 */ /* 0x000fc80000000000 */
[----:B------:R-:W-:Y:S01]  /*0270*/  IMAD.MOV.U32 R2, RZ, RZ, R3 ;  /* 0x000000ffff027224 */ /* 0x000fe200078e0003 */
[----:B------:R-:W-:-:S03]  /*0280*/  SHF.R.S32.HI R3, RZ, 0x1f, R0 ;  /* 0x0000001fff037819 */ /* 0x000fc60000011400 */
[----:B------:R-:W-:Y:S01]  /*0290*/  @!P2 IMAD.MOV R2, RZ, RZ, -R2 ;  /* 0x000000ffff02a224 */ /* 0x000fe200078e0a02 */
[----:B------:R-:W-:Y:S02]  /*02a0*/  @!P1 LOP3.LUT R2, RZ, R4, RZ, 0x33, !PT ;  /* 0x00000004ff029212 */ /* 0x000fe400078e33ff */
[----:B------:R-:W-:-:S03]  /*02b0*/  LEA.HI R3, R3, R0, RZ, 0x6 ;  /* 0x0000000003037211 */ /* 0x000fc600078f30ff */
[----:B------:R-:W-:Y:S02]  /*02c0*/  IMAD.SHL.U32 R25, R2, 0x8, RZ ;  /* 0x0000000802197824 */ /* 0x000fe400078e00ff */
[----:B------:R-:W-:-:S03]  /*02d0*/  IMAD.MOV R2, RZ, RZ, -R2 ;  /* 0x000000ffff027224 */ /* 0x000fc600078e0a02 */
[----:B------:R-:W-:Y:S01]  /*02e0*/  LEA.HI.SX32 R3, R3, -R25, 0x1a ;  /* 0x8000001903037211 */ /* 0x000fe200078fd2ff */
[----:B------:R-:W-:-:S03]  /*02f0*/  IMAD R6, R4, R2, R5 ;  /* 0x0000000204067224 */ /* 0x000fc600078e0205 */
[----:B------:R-:W-:Y:S02]  /*0300*/  VIMNMX R11, R3, 0x8, PT ;  /* 0x00000008030b7848 */ /* 0x000fe40003fe0100 */
[----:B------:R-:W-:Y:S02]  /*0310*/  IABS R9, R6 ;  /* 0x0000000600097213 */ /* 0x000fe40000000000 */
[-C--:B------:R-:W-:Y:S02]  /*0320*/  IABS R7, R11.reuse ;  /* 0x0000000b00077213 */ /* 0x080fe40000000000 */
[----:B------:R-:W-:Y:S02]  /*0330*/  IABS R4, R11 ;  /* 0x0000000b00047213 */ /* 0x000fe40000000000 */
[----:B------:R-:W1:Y:S08]  /*0340*/  I2F.RP R0, R7 ;  /* 0x0000000700007306 */ /* 0x000e700000209400 */
[----:B-1----:R-:W1:Y:S02]  /*0350*/  MUFU.RCP R0, R0 ;  /* 0x0000000000007308 */ /* 0x002e640000001000 */
[----:B-1----:R-:W-:-:S02]  /*0360*/  VIADD R3, R0, 0xffffffe ;  /* 0x0ffffffe00037836 */ /* 0x002fc40000000000 */
[----:B------:R-:W-:-:S04]  /*0370*/  IMAD.MOV R0, RZ, RZ, -R4 ;  /* 0x000000ffff007224 */ /* 0x000fc800078e0a04 */
[----:B------:R-:W1:Y:S02]  /*0380*/  F2I.FTZ.U32.TRUNC.NTZ R3, R3 ;  /* 0x0000000300037305 */ /* 0x000e64000021f000 */
[----:B-1----:R-:W-:-:S04]  /*0390*/  IMAD.MOV R8, RZ, RZ, -R3 ;  /* 0x000000ffff087224 */ /* 0x002fc800078e0a03 */
[----:B------:R-:W-:-:S04]  /*03a0*/  IMAD.MOV.U32 R2, RZ, RZ, R8 ;  /* 0x000000ffff027224 */ /* 0x000fc800078e0008 */
[----:B------:R-:W-:Y:S02]  /*03b0*/  IMAD R5, R2, R7, RZ ;  /* 0x0000000702057224 */ /* 0x000fe400078e02ff */
[----:B------:R-:W-:-:S04]  /*03c0*/  IMAD.MOV.U32 R2, RZ, RZ, RZ ;  /* 0x000000ffff027224 */ /* 0x000fc800078e00ff */
[----:B------:R-:W-:Y:S01]  /*03d0*/  IMAD.HI.U32 R2, R3, R5, R2 ;  /* 0x0000000503027227 */ /* 0x000fe200078e0002 */
[----:B------:R-:W-:-:S04]  /*03e0*/  LOP3.LUT R3, R6, R11, RZ, 0x3c, !PT ;  /* 0x0000000b06037212 */ /* 0x000fc800078e3cff */
[----:B------:R-:W-:Y:S01]  /*03f0*/  ISETP.GE.AND P2, PT, R3, RZ, PT ;  /* 0x000000ff0300720c */ /* 0x000fe20003f46270 */
[----:B------:R-:W-:-:S04]  /*0400*/  IMAD.HI.U32 R2, R2, R9, RZ ;  /* 0x0000000902027227 */ /* 0x000fc800078e00ff */
[----:B------:R-:W-:-:S05]  /*0410*/  IMAD R0, R2, R0, R9 ;  /* 0x0000000002007224 */ /* 0x000fca00078e0209 */
[----:B------:R-:W-:-:S13]  /*0420*/  ISETP.GT.U32.AND P1, PT, R7, R0, PT ;  /* 0x000000000700720c */ /* 0x000fda0003f24070 */
[----:B------:R-:W-:Y:S02]  /*0430*/  @!P1 IMAD.IADD R0, R0, 0x1, -R7 ;  /* 0x0000000100009824 */ /* 0x000fe400078e0a07 */
[----:B------:R-:W-:Y:S01]  /*0440*/  @!P1 VIADD R2, R2, 0x1 ;  /* 0x0000000102029836 */ /* 0x000fe20000000000 */
[----:B------:R-:W-:Y:S02]  /*0450*/  ISETP.NE.AND P1, PT, R11, RZ, PT ;  /* 0x000000ff0b00720c */ /* 0x000fe40003f25270 */
[----:B------:R-:W-:Y:S02]  /*0460*/  ISETP.GE.U32.AND P0, PT, R0, R7, PT ;  /* 0x000000070000720c */ /* 0x000fe40003f06070 */
[----:B------:R-:W1:Y:S11]  /*0470*/  S2R R0, SR_TID.X ;  /* 0x0000000000007919 */ /* 0x000e760000002100 */
[----:B------:R-:W-:Y:S01]  /*0480*/  @P0 VIADD R2, R2, 0x1 ;  /* 0x0000000102020836 */ /* 0x000fe20000000000 */
[----:B------:R-:W-:-:S03]  /*0490*/  ISETP.GT.AND P0, PT, R96, 0x3f, PT ;  /* 0x0000003f6000780c */ /* 0x000fc60003f04270 */
[----:B------:R-:W-:-:S04]  /*04a0*/  IMAD.MOV.U32 R4, RZ, RZ, R2 ;  /* 0x000000ffff047224 */ /* 0x000fc800078e0002 */
[----:B------:R-:W-:Y:S01]  /*04b0*/  @!P2 IMAD.MOV R4, RZ, RZ, -R4 ;  /* 0x000000ffff04a224 */ /* 0x000fe200078e0a04 */
[----:B------:R-:W-:-:S05]  /*04c0*/  @!P1 LOP3.LUT R4, RZ, R11, RZ, 0x33, !PT ;  /* 0x0000000bff049212 */ /* 0x000fca00078e33ff */
[----:B------:R-:W-:Y:S02]  /*04d0*/  IMAD.MOV R2, RZ, RZ, -R4 ;  /* 0x000000ffff027224 */ /* 0x000fe400078e0a04 */
[----:B------:R-:W-:Y:S02]  /*04e0*/  IMAD.SHL.U32 R20, R4, 0x80, RZ ;  /* 0x0000008004147824 */ /* 0x000fe400078e00ff */
[----:B------:R-:W-:Y:S01]  /*04f0*/  IMAD R2, R11, R2, R6 ;  /* 0x000000020b027224 */ /* 0x000fe200078e0206 */
[----:B-1----:R-:W-:-:S03]  /*0500*/  SHF.R.U32.HI R3, RZ, 0x6, R0 ;  /* 0x00000006ff037819 */ /* 0x002fc60000011600 */
[----:B------:R-:W-:Y:S01]  /*0510*/  IMAD.IADD R25, R25, 0x1, R2 ;  /* 0x0000000119197824 */ /* 0x000fe200078e0202 */
[C---:B------:R-:W-:Y:S02]  /*0520*/  LEA.HI R92, R0.reuse, 0xc, RZ, 0x1a ;  /* 0x0000000c005c7811 */ /* 0x040fe400078fd0ff */
[----:B------:R-:W-:Y:S02]  /*0530*/  SGXT.U32 R3, R3, 0x2 ;  /* 0x000000020303781a */ /* 0x000fe40000000000 */
[----:B------:R-:W-:Y:S01]  /*0540*/  LEA.HI R93, R0, 0x1c, RZ, 0x1a ;  /* 0x0000001c005d7811 */ /* 0x000fe200078fd0ff */
[----:B------:R-:W-:Y:S01]  /*0550*/  IMAD.IADD R7, R20, 0x1, R92 ;  /* 0x0000000114077824 */ /* 0x000fe200078e025c */
[C---:B------:R-:W-:Y:S02]  /*0560*/  LEA.HI R94, R0.reuse, 0x2c, RZ, 0x1a ;  /* 0x0000002c005e7811 */ /* 0x040fe400078fd0ff */
[----:B------:R-:W-:Y:S01]  /*0570*/  LEA.HI R95, R0, 0x3c, RZ, 0x1a ;  /* 0x0000003c005f7811 */ /* 0x000fe200078fd0ff */
[----:B------:R-:W-:Y:S01]  /*0580*/  IMAD.IADD R11, R20, 0x1, R93 ;  /* 0x00000001140b7824 */ /* 0x000fe200078e025d */
[----:B------:R-:W-:Y:S01]  /*0590*/  LEA.HI R23, R0, R20, RZ, 0x1a ;  /* 0x0000001400177211 */ /* 0x000fe200078fd0ff */
[----:B------:R-:W-:Y:S01]  /*05a0*/  IMAD.IADD R15, R20, 0x1, R94 ;  /* 0x00000001140f7824 */ /* 0x000fe200078e025e */
[----:B------:R-:W-:Y:S01]  /*05b0*/  LOP3.LUT R2, R0, 0x3f, RZ, 0xc0, !PT ;  /* 0x0000003f00027812 */ /* 0x000fe200078ec0ff */
[C---:B------:R-:W-:Y:S01]  /*05c0*/  IMAD.IADD R19, R20.reuse, 0x1, R95 ;  /* 0x0000000114137824 */ /* 0x040fe200078e025f */
[C---:B------:R-:W-:Y:S01]  /*05d0*/  LOP3.LUT R4, R20.reuse, R3, RZ, 0xfc, !PT ;  /* 0x0000000314047212 */ /* 0x040fe200078efcff */
[C---:B------:R-:W-:Y:S01]  /*05e0*/  VIADD R21, R23.reuse, 0x5c ;  /* 0x0000005c17157836 */ /* 0x040fe20000000000 */
[C-C-:B------:R-:W-:Y:S01]  /*05f0*/  LOP3.LUT R5, R20.reuse, 0x4, R3.reuse, 0xfe, !PT ;  /* 0x0000000414057812 */ /* 0x140fe200078efe03 */
[----:B------:R-:W-:Y:S01]  /*0600*/  VIADD R22, R23, 0x6c ;  /* 0x0000006c17167836 */ /* 0x000fe20000000000 */
[C-C-:B------:R-:W-:Y:S01]  /*0610*/  LOP3.LUT R6, R20.reuse, 0x8, R3.reuse, 0xfe, !PT ;  /* 0x0000000814067812 */ /* 0x140fe200078efe03 */
[----:B------:R-:W-:Y:S01]  /*0620*/  IMAD R68, R25, 0x40, R2 ;  /* 0x0000004019447824 */ /* 0x000fe200078e0202 */
[----:B------:R-:W-:-:S02]  /*0630*/  LOP3.LUT R8, R20, 0x10, R3, 0xfe, !PT ;  /* 0x0000001014087812 */ /* 0x000fc400078efe03 */
[C-C-:B------:R-:W-:Y:S02]  /*0640*/  LOP3.LUT R9, R20.reuse, 0x14, R3.reuse, 0xfe, !PT ;  /* 0x0000001414097812 */ /* 0x140fe400078efe03 */
[C-C-:B------:R-:W-:Y:S02]  /*0650*/  LOP3.LUT R10, R20.reuse, 0x18, R3.reuse, 0xfe, !PT ;  /* 0x00000018140a7812 */ /* 0x140fe400078efe03 */
[C-C-:B------:R-:W-:Y:S02]  /*0660*/  LOP3.LUT R12, R20.reuse, 0x20, R3.reuse, 0xfe, !PT ;  /* 0x00000020140c7812 */ /* 0x140fe400078efe03 */
[C-C-:B------:R-:W-:Y:S02]  /*0670*/  LOP3.LUT R13, R20.reuse, 0x24, R3.reuse, 0xfe, !PT ;  /* 0x00000024140d7812 */ /* 0x140fe400078efe03 */
[C-C-:B------:R-:W-:Y:S02]  /*0680*/  LOP3.LUT R14, R20.reuse, 0x28, R3.reuse, 0xfe, !PT ;  /* 0x00000028140e7812 */ /* 0x140fe400078efe03 */
[----:B------:R-:W-:-:S02]  /*0690*/  LOP3.LUT R16, R20, 0x30, R3, 0xfe, !PT ;  /* 0x0000003014107812 */ /* 0x000fc400078efe03 */
[C-C-:B------:R-:W-:Y:S02]  /*06a0*/  LOP3.LUT R17, R20.reuse, 0x34, R3.reuse, 0xfe, !PT ;  /* 0x0000003414117812 */ /* 0x140fe400078efe03 */
[----:B------:R-:W-:Y:S01]  /*06b0*/  LOP3.LUT R18, R20, 0x38, R3, 0xfe, !PT ;  /* 0x0000003814127812 */ /* 0x000fe200078efe03 */
[----:B------:R-:W-:Y:S01]  /*06c0*/  VIADD R20, R23, 0x4c ;  /* 0x0000004c17147836 */ /* 0x000fe20000000000 */
[----:B------:R-:W-:Y:S01]  /*06d0*/  LOP3.LUT R81, R3, 0x4, RZ, 0xfc, !PT ;  /* 0x0000000403517812 */ /* 0x000fe200078efcff */
[----:B------:R-:W-:Y:S01]  /*06e0*/  VIADD R23, R23, 0x7c ;  /* 0x0000007c17177836 */ /* 0x000fe20000000000 */
[C---:B------:R-:W-:Y:S02]  /*06f0*/  LOP3.LUT R82, R3.reuse, 0x8, RZ, 0xfc, !PT ;  /* 0x0000000803527812 */ /* 0x040fe400078efcff */
[C---:B------:R-:W-:Y:S02]  /*0700*/  LOP3.LUT R83, R3.reuse, 0x10, RZ, 0xfc, !PT ;  /* 0x0000001003537812 */ /* 0x040fe400078efcff */
[----:B------:R-:W-:-:S02]  /*0710*/  LOP3.LUT R84, R3, 0x14, RZ, 0xfc, !PT ;  /* 0x0000001403547812 */ /* 0x000fc400078efcff */
[C---:B------:R-:W-:Y:S02]  /*0720*/  LOP3.LUT R85, R3.reuse, 0x18, RZ, 0xfc, !PT ;  /* 0x0000001803557812 */ /* 0x040fe400078efcff */
[C---:B------:R-:W-:Y:S02]  /*0730*/  LOP3.LUT R86, R3.reuse, 0x20, RZ, 0xfc, !PT ;  /* 0x0000002003567812 */ /* 0x040fe400078efcff */
[C---:B------:R-:W-:Y:S02]  /*0740*/  LOP3.LUT R87, R3.reuse, 0x24, RZ, 0xfc, !PT ;  /* 0x0000002403577812 */ /* 0x040fe400078efcff */
[C---:B------:R-:W-:Y:S02]  /*0750*/  LOP3.LUT R88, R3.reuse, 0x28, RZ, 0xfc, !PT ;  /* 0x0000002803587812 */ /* 0x040fe400078efcff */
[C---:B------:R-:W-:Y:S02]  /*0760*/  LOP3.LUT R89, R3.reuse, 0x30, RZ, 0xfc, !PT ;  /* 0x0000003003597812 */ /* 0x040fe400078efcff */
[----:B------:R-:W-:-:S02]  /*0770*/  LOP3.LUT R90, R3, 0x34, RZ, 0xfc, !PT ;  /* 0x00000034035a7812 */ /* 0x000fc400078efcff */
[----:B------:R-:W-:Y:S02]  /*0780*/  LOP3.LUT R91, R3, 0x38, RZ, 0xfc, !PT ;  /* 0x00000038035b7812 */ /* 0x000fe400078efcff */
[C---:B------:R-:W-:Y:S02]  /*0790*/  LOP3.LUT R56, R4.reuse, 0x40, RZ, 0xfc, !PT ;  /* 0x0000004004387812 */ /* 0x040fe400078efcff */
[C---:B------:R-:W-:Y:S02]  /*07a0*/  LOP3.LUT R57, R4.reuse, 0x44, RZ, 0xfc, !PT ;  /* 0x0000004404397812 */ /* 0x040fe400078efcff */
        /* <DEDUP_REMOVED lines=9> */
[----:B------:R-:W-:Y:S01]  /*0840*/  LOP3.LUT R67, R4, 0x78, RZ, 0xfc, !PT ;  /* 0x0000007804437812 */ /* 0x000fe200078efcff */
[----:B0-----:R-:W-:Y:S06]  /*0850*/  @P0 BRA `(.L_x_0) ;  /* 0x00000000004c0947 */ /* 0x001fec0003800000 */
[C---:B------:R-:W-:Y:S01]  /*0860*/  LOP3.LUT R69, R0.reuse, 0x80, RZ, 0xc0, !PT ;  /* 0x0000008000457812 */ /* 0x040fe200078ec0ff */
[----:B------:R-:W-:Y:S01]  /*0870*/  IMAD.SHL.U32 R70, R0, 0x8, RZ ;  /* 0x0000000800467824 */ /* 0x000fe200078e00ff */
[----:B------:R-:W-:Y:S02]  /*0880*/  CS2R R24, SRZ ;  /* 0x0000000000187805 */ /* 0x000fe4000001ff00 */
[----:B------:R-:W-:Y:S02]  /*0890*/  CS2R R26, SRZ ;  /* 0x00000000001a7805 */ /* 0x000fe4000001ff00 */
[----:B------:R-:W-:Y:S02]  /*08a0*/  CS2R R28, SRZ ;  /* 0x00000000001c7805 */ /* 0x000fe4000001ff00 */
[----:B------:R-:W-:Y:S02]  /*08b0*/  CS2R R30, SRZ ;  /* 0x00000000001e7805 */ /* 0x000fe4000001ff00 */
[----:B------:R-:W-:-:S02]  /*08c0*/  CS2R R32, SRZ ;  /* 0x0000000000207805 */ /* 0x000fc4000001ff00 */
[----:B------:R-:W-:Y:S02]  /*08d0*/  CS2R R34, SRZ ;  /* 0x0000000000227805 */ /* 0x000fe4000001ff00 */
        /* <DEDUP_REMOVED lines=9> */
[----:B------:R-:W-:Y:S01]  /*0970*/  CS2R R54, SRZ ;  /* 0x0000000000367805 */ /* 0x000fe2000001ff00 */
[----:B------:R-:W-:Y:S06]  /*0980*/  BRA `(.L_x_1) ;  /* 0x0000003c002c7947 */ /* 0x000fec0003800000 */
.L_x_0:
[----:B------:R-:W-:Y:S01]  /*0990*/  IABS R73, R37 ;  /* 0x0000002500497213 */ /* 0x000fe20000000000 */
[----:B------:R-:W-:Y:S01]  /*09a0*/  ULDC UR4, c[0x0][0x240] ;  /* 0x0000900000047ab9 */ /* 0x000fe20000000800 */
[----:B------:R-:W-:Y:S01]  /*09b0*/  IABS R79, R36 ;  /* 0x00000024004f7213 */ /* 0x000fe20000000000 */
[----:B------:R-:W-:Y:S01]  /*09c0*/  ULDC.64 UR8, c[0x0][0x218] ;  /* 0x0000860000087ab9 */ /* 0x000fe20000000a00 */
[----:B------:R-:W0:Y:S01]  /*09d0*/  I2F.RP R28, R73 ;  /* 0x00000049001c7306 */ /* 0x000e220000209400 */
[----:B------:R-:W-:Y:S01]  /*09e0*/  IABS R35, R22 ;  /* 0x0000001600237213 */ /* 0x000fe20000000000 */
[----:B------:R-:W-:Y:S01]  /*09f0*/  ULDC UR5, c[0x0][0x234] ;  /* 0x00008d0000057ab9 */ /* 0x000fe20000000800 */
[----:B------:R-:W-:Y:S01]  /*0a00*/  IABS R33, R65 ;  /* 0x0000004100217213 */ /* 0x000fe20000000000 */
[----:B------:R-:W-:Y:S01]  /*0a10*/  ULDC.64 UR6, c[0x0][0x210] ;  /* 0x0000840000067ab9 */ /* 0x000fe20000000a00 */
[----:B------:R-:W-:Y:S02]  /*0a20*/  IABS R39, R64 ;  /* 0x0000004000277213 */ /* 0x000fe40000000000 */
[----:B------:R-:W-:Y:S01]  /*0a30*/  IABS R40, R62 ;  /* 0x0000003e00287213 */ /* 0x000fe20000000000 */
[----:B------:R-:W1:Y:S01]  /*0a40*/  I2F.RP R29, R79 ;  /* 0x0000004f001d7306 */ /* 0x000e620000209400 */
[----:B------:R-:W-:-:S02]  /*0a50*/  IABS R41, R21 ;  /* 0x0000001500297213 */ /* 0x000fc40000000000 */
[----:B------:R-:W-:Y:S02]  /*0a60*/  IABS R43, R61 ;  /* 0x0000003d002b7213 */ /* 0x000fe40000000000 */
[----:B------:R-:W-:Y:S02]  /*0a70*/  IABS R47, R57 ;  /* 0x00000039002f7213 */ /* 0x000fe40000000000 */
[----:B------:R-:W-:Y:S01]  /*0a80*/  IABS R45, R58 ;  /* 0x0000003a002d7213 */ /* 0x000fe20000000000 */
[----:B0-----:R-:W0:Y:S01]  /*0a90*/  MUFU.RCP R28, R28 ;  /* 0x0000001c001c7308 */ /* 0x001e220000001000 */
[----:B------:R-:W-:Y:S02]  /*0aa0*/  IABS R49, R56 ;  /* 0x0000003800317213 */ /* 0x000fe40000000000 */
[----:B------:R-:W-:Y:S02]  /*0ab0*/  IABS R50, R18 ;  /* 0x0000001200327213 */ /* 0x000fe40000000000 */
[----:B------:R-:W-:-:S02]  /*0ac0*/  IABS R51, R17 ;  /* 0x0000001100337213 */ /* 0x000fc40000000000 */
[----:B------:R-:W-:Y:S01]  /*0ad0*/  IABS R53, R16 ;  /* 0x0000001000357213 */ /* 0x000fe20000000000 */
[----:B-1----:R-:W1:Y:S01]  /*0ae0*/  MUFU.RCP R29, R29 ;  /* 0x0000001d001d7308 */ /* 0x002e620000001000 */
[----:B------:R-:W-:Y:S02]  /*0af0*/  IABS R55, R12 ;  /* 0x0000000c00377213 */ /* 0x000fe40000000000 */
[----:B------:R-:W-:Y:S02]  /*0b00*/  IABS R69, R11 ;  /* 0x0000000b00457213 */ /* 0x000fe40000000000 */
[----:B------:R-:W-:Y:S02]  /*0b10*/  IABS R71, R10 ;  /* 0x0000000a00477213 */ /* 0x000fe40000000000 */
[----:B------:R-:W-:Y:S01]  /*0b20*/  IABS R77, R4 ;  /* 0x00000004004d7213 */ /* 0x000fe20000000000 */
[----:B0-----:R-:W-:Y:S01]  /*0b30*/  VIADD R24, R28, 0xffffffe ;  /* 0x0ffffffe1c187836 */ /* 0x001fe20000000000 */
[----:B------:R-:W-:-:S02]  /*0b40*/  IABS R28, R23 ;  /* 0x00000017001c7213 */ /* 0x000fc40000000000 */
[----:B------:R-:W-:Y:S01]  /*0b50*/  IABS R75, R7 ;  /* 0x00000007004b7213 */ /* 0x000fe20000000000 */
[----:B------:R0:W2:Y:S01]  /*0b60*/  F2I.FTZ.U32.TRUNC.NTZ R25, R24 ;  /* 0x0000001800197305 */ /* 0x0000a2000021f000 */
[----:B------:R-:W-:Y:S01]  /*0b70*/  IABS R76, R6 ;  /* 0x00000006004c7213 */ /* 0x000fe20000000000 */
[----:B-1----:R-:W-:-:S06]  /*0b80*/  VIADD R26, R29, 0xffffffe ;  /* 0x0ffffffe1d1a7836 */ /* 0x002fcc0000000000 */
[----:B------:R1:W3:Y:S01]  /*0b90*/  F2I.FTZ.U32.TRUNC.NTZ R27, R26 ;  /* 0x0000001a001b7305 */ /* 0x0002e2000021f000 */
[----:B0-----:R-:W-:Y:S02]  /*0ba0*/  IMAD.MOV.U32 R24, RZ, RZ, RZ ;  /* 0x000000ffff187224 */ /* 0x001fe400078e00ff */
[----:B--2---:R-:W-:Y:S02]  /*0bb0*/  IMAD.MOV R30, RZ, RZ, -R25 ;  /* 0x000000ffff1e7224 */ /* 0x004fe400078e0a19 */
[----:B-1----:R-:W-:Y:S02]  /*0bc0*/  IMAD.MOV.U32 R26, RZ, RZ, RZ ;  /* 0x000000ffff1a7224 */ /* 0x002fe400078e00ff */
[----:B------:R-:W-:Y:S01]  /*0bd0*/  IMAD R31, R30, R73, RZ ;  /* 0x000000491e1f7224 */ /* 0x000fe200078e02ff */
[----:B------:R-:W-:-:S03]  /*0be0*/  IABS R30, R67 ;  /* 0x00000043001e7213 */ /* 0x000fc60000000000 */
[----:B------:R-:W-:Y:S01]  /*0bf0*/  IMAD.HI.U32 R24, R25, R31, R24 ;  /* 0x0000001f19187227 */ /* 0x000fe200078e0018 */
[----:B------:R-:W-:-:S03]  /*0c00*/  IABS R31, R66 ;  /* 0x00000042001f7213 */ /* 0x000fc60000000000 */
[----:B---3--:R-:W-:Y:S02]  /*0c10*/  IMAD.MOV R32, RZ, RZ, -R27 ;  /* 0x000000ffff207224 */ /* 0x008fe400078e0a1b */
[----:B------:R-:W-:-:S04]  /*0c20*/  IMAD.HI.U32 R25, R24, R28, RZ ;  /* 0x0000001c18197227 */ /* 0x000fc800078e00ff */
[----:B------:R-:W-:-:S04]  /*0c30*/  IMAD R29, R32, R79, RZ ;  /* 0x0000004f201d7224 */ /* 0x000fc800078e02ff */
[----:B------:R-:W-:-:S04]  /*0c40*/  IMAD.HI.U32 R72, R27, R29, R26 ;  /* 0x0000001d1b487227 */ /* 0x000fc800078e001a */
[----:B------:R-:W-:Y:S02]  /*0c50*/  IMAD.MOV R26, RZ, RZ, -R25 ;  /* 0x000000ffff1a7224 */ /* 0x000fe400078e0a19 */
[----:B------:R-:W-:-:S04]  /*0c60*/  IMAD.HI.U32 R25, R24, R30, RZ ;  /* 0x0000001e18197227 */ /* 0x000fc800078e00ff */
[----:B------:R-:W-:-:S04]  /*0c70*/  IMAD.HI.U32 R29, R24, R35, RZ ;  /* 0x00000023181d7227 */ /* 0x000fc800078e00ff */
[----:B------:R-:W-:-:S04]  /*0c80*/  IMAD.HI.U32 R27, R24, R31, RZ ;  /* 0x0000001f181b7227 */ /* 0x000fc800078e00ff */
[----:B------:R-:W-:Y:S02]  /*0c90*/  IMAD.MOV R25, RZ, RZ, -R25 ;  /* 0x000000ffff197224 */ /* 0x000fe400078e0a19 */
[----:B------:R-:W-:Y:S02]  /*0ca0*/  IMAD.MOV R38, RZ, RZ, -R29 ;  /* 0x000000ffff267224 */ /* 0x000fe400078e0a1d */
[----:B------:R-:W-:Y:S02]  /*0cb0*/  IMAD R26, R73, R26, R28 ;  /* 0x0000001a491a7224 */ /* 0x000fe400078e021c */
[----:B------:R-:W-:-:S03]  /*0cc0*/  IMAD.HI.U32 R28, R24, R33, RZ ;  /* 0x00000021181c7227 */ /* 0x000fc600078e00ff */
[C---:B------:R-:W-:Y:S01]  /*0cd0*/  ISETP.GT.U32.AND P0, PT, R73.reuse, R26, PT ;  /* 0x0000001a4900720c */ /* 0x040fe20003f04070 */
[----:B------:R-:W-:Y:S02]  /*0ce0*/  IMAD.MOV R32, RZ, RZ, -R27 ;  /* 0x000000ffff207224 */ /* 0x000fe400078e0a1b */
[C---:B------:R-:W-:Y:S02]  /*0cf0*/  IMAD R27, R73.reuse, R25, R30 ;  /* 0x00000019491b7224 */ /* 0x040fe400078e021e */
[C---:B------:R-:W-:Y:S01]  /*0d00*/  IMAD R30, R73.reuse, R38, R35 ;  /* 0x00000026491e7224 */ /* 0x040fe200078e0223 */
[----:B------:R-:W-:Y:S01]  /*0d10*/  IABS R35, R63 ;  /* 0x0000003f00237213 */ /* 0x000fe20000000000 */
[----:B------:R-:W-:Y:S01]  /*0d20*/  IMAD.HI.U32 R25, R24, R39, RZ ;  /* 0x0000002718197227 */ /* 0x000fe200078e00ff */
[C---:B------:R-:W-:Y:S02]  /*0d30*/  ISETP.GT.U32.AND P5, PT, R73.reuse, R27, PT ;  /* 0x0000001b4900720c */ /* 0x040fe40003fa4070 */
[----:B------:R-:W-:Y:S01]  /*0d40*/  ISETP.GT.U32.AND P3, PT, R73, R30, PT ;  /* 0x0000001e4900720c */ /* 0x000fe20003f64070 */
[----:B------:R-:W-:-:S02]  /*0d50*/  IMAD.MOV R34, RZ, RZ, -R28 ;  /* 0x000000ffff227224 */ /* 0x000fc400078e0a1c */
[C---:B------:R-:W-:Y:S02]  /*0d60*/  IMAD R28, R73.reuse, R32, R31 ;  /* 0x00000020491c7224 */ /* 0x040fe400078e021f */
[----:B------:R-:W-:Y:S02]  /*0d70*/  IMAD.MOV R32, RZ, RZ, -R25 ;  /* 0x000000ffff207224 */ /* 0x000fe400078e0a19 */
[----:B------:R-:W-:Y:S01]  /*0d80*/  IMAD.HI.U32 R25, R24, R35, RZ ;  /* 0x0000002318197227 */ /* 0x000fe200078e00ff */
[----:B------:R-:W-:-:S03]  /*0d90*/  ISETP.GT.U32.AND P1, PT, R73, R28, PT ;  /* 0x0000001c4900720c */ /* 0x000fc60003f24070 */
[----:B------:R-:W-:Y:S01]  /*0da0*/  IMAD R31, R73, R32, R39 ;  /* 0x00000020491f7224 */ /* 0x000fe200078e0227 */
[----:B------:R-:W-:Y:S01]  /*0db0*/  IABS R39, R60 ;  /* 0x0000003c00277213 */ /* 0x000fe20000000000 */
[----:B------:R-:W-:-:S03]  /*0dc0*/  IMAD.HI.U32 R32, R24, R40, RZ ;  /* 0x0000002818207227 */ /* 0x000fc600078e00ff */
[C---:B------:R-:W-:Y:S01]  /*0dd0*/  ISETP.GT.U32.AND P4, PT, R73.reuse, R31, PT ;  /* 0x0000001f4900720c */ /* 0x040fe20003f84070 */
[C---:B------:R-:W-:Y:S02]  /*0de0*/  IMAD R29, R73.reuse, R34, R33 ;  /* 0x00000022491d7224 */ /* 0x040fe400078e0221 */
[----:B------:R-:W-:Y:S02]  /*0df0*/  IMAD.MOV R38, RZ, RZ, -R25 ;  /* 0x000000ffff267224 */ /* 0x000fe400078e0a19 */
[----:B------:R-:W-:Y:S01]  /*0e00*/  IMAD.HI.U32 R33, R24, R41, RZ ;  /* 0x0000002918217227 */ /* 0x000fe200078e00ff */
[----:B------:R-:W-:-:S03]  /*0e10*/  ISETP.GT.U32.AND P2, PT, R73, R29, PT ;  /* 0x0000001d4900720c */ /* 0x000fc60003f44070 */
[----:B------:R-:W-:Y:S02]  /*0e20*/  IMAD.MOV R25, RZ, RZ, -R32 ;  /* 0x000000ffff197224 */ /* 0x000fe400078e0a20 */
[----:B------:R-:W-:-:S04]  /*0e30*/  IMAD.HI.U32 R34, R24, R43, RZ ;  /* 0x0000002b18227227 */ /* 0x000fc800078e00ff */
[C---:B------:R-:W-:Y:S02]  /*0e40*/  IMAD R32, R73.reuse, R38, R35 ;  /* 0x0000002649207224 */ /* 0x040fe400078e0223 */
[----:B------:R-:W-:Y:S02]  /*0e50*/  IMAD.MOV R42, RZ, RZ, -R33 ;  /* 0x000000ffff2a7224 */ /* 0x000fe400078e0a21 */
[----:B------:R-:W-:Y:S02]  /*0e60*/  IMAD.MOV.U32 R38, RZ, RZ, R39 ;  /* 0x000000ffff267224 */ /* 0x000fe400078e0027 */
[----:B------:R-:W-:Y:S02]  /*0e70*/  IMAD.MOV R44, RZ, RZ, -R34 ;  /* 0x000000ffff2c7224 */ /* 0x000fe400078e0a22 */
[C---:B------:R-:W-:Y:S02]  /*0e80*/  IMAD R33, R73.reuse, R25, R40 ;  /* 0x0000001949217224 */ /* 0x040fe400078e0228 */
[----:B------:R-:W-:Y:S01]  /*0e90*/  IMAD R34, R73, R42, R41 ;  /* 0x0000002a49227224 */ /* 0x000fe200078e0229 */
[----:B------:R-:W-:Y:S01]  /*0ea0*/  IABS R42, R59 ;  /* 0x0000003b002a7213 */ /* 0x000fe20000000000 */
[----:B------:R-:W-:-:S04]  /*0eb0*/  IMAD.HI.U32 R25, R24, R38, RZ ;  /* 0x0000002618197227 */ /* 0x000fc800078e00ff */
[----:B------:R-:W-:Y:S01]  /*0ec0*/  IMAD R35, R73, R44, R43 ;  /* 0x0000002c49237224 */ /* 0x000fe200078e022b */
[----:B------:R-:W-:Y:S01]  /*0ed0*/  IABS R43, R20 ;  /* 0x00000014002b7213 */ /* 0x000fe20000000000 */
[----:B------:R-:W-:Y:S02]  /*0ee0*/  IMAD.MOV R39, RZ, RZ, -R25 ;  /* 0x000000ffff277224 */ /* 0x000fe400078e0a19 */
[----:B------:R-:W-:-:S04]  /*0ef0*/  IMAD.HI.U32 R25, R24, R42, RZ ;  /* 0x0000002a18197227 */ /* 0x000fc800078e00ff */
[----:B------:R-:W-:-:S04]  /*0f00*/  IMAD.HI.U32 R41, R24, R47, RZ ;  /* 0x0000002f18297227 */ /* 0x000fc800078e00ff */
[----:B------:R-:W-:Y:S02]  /*0f10*/  IMAD R38, R73, R39, R38 ;  /* 0x0000002749267224 */ /* 0x000fe400078e0226 */
[----:B------:R-:W-:-:S04]  /*0f20*/  IMAD.HI.U32 R39, R24, R43, RZ ;  /* 0x0000002b18277227 */ /* 0x000fc800078e00ff */
[----:B------:R-:W-:Y:S02]  /*0f30*/  IMAD.MOV R25, RZ, RZ, -R25 ;  /* 0x000000ffff197224 */ /* 0x000fe400078e0a19 */
[----:B------:R-:W-:Y:S02]  /*0f40*/  IMAD.MOV R48, RZ, RZ, -R41 ;  /* 0x000000ffff307224 */ /* 0x000fe400078e0a29 */
[----:B------:R-:W-:-:S04]  /*0f50*/  IMAD.HI.U32 R40, R24, R45, RZ ;  /* 0x0000002d18287227 */ /* 0x000fc800078e00ff */
[----:B------:R-:W-:Y:S02]  /*0f60*/  IMAD.MOV R44, RZ, RZ, -R39 ;  /* 0x000000ffff2c7224 */ /* 0x000fe400078e0a27 */
[C---:B------:R-:W-:Y:S02]  /*0f70*/  IMAD R39, R73.reuse, R25, R42 ;  /* 0x0000001949277224 */ /* 0x040fe400078e022a */
[----:B------:R-:W-:Y:S01]  /*0f80*/  IMAD R42, R73, R48, R47 ;  /* 0x00000030492a7224 */ /* 0x000fe200078e022f */
[----:B------:R-:W-:Y:S01]  /*0f90*/  IABS R47, R19 ;  /* 0x00000013002f7213 */ /* 0x000fe20000000000 */
[----:B------:R-:W-:-:S04]  /*0fa0*/  IMAD.HI.U32 R25, R24, R49, RZ ;  /* 0x0000003118197227 */ /* 0x000fc800078e00ff */
[----:B------:R-:W-:Y:S02]  /*0fb0*/  IMAD.MOV R46, RZ, RZ, -R40 ;  /* 0x000000ffff2e7224 */ /* 0x000fe400078e0a28 */
[----:B------:R-:W-:Y:S02]  /*0fc0*/  IMAD R40, R73, R44, R43 ;  /* 0x0000002c49287224 */ /* 0x000fe400078e022b */
[----:B------:R-:W-:Y:S02]  /*0fd0*/  IMAD.MOV R44, RZ, RZ, -R25 ;  /* 0x000000ffff2c7224 */ /* 0x000fe400078e0a19 */
[----:B------:R-:W-:-:S04]  /*0fe0*/  IMAD.HI.U32 R25, R24, R47, RZ ;  /* 0x0000002f18197227 */ /* 0x000fc800078e00ff */
[----:B------:R-:W-:Y:S01]  /*0ff0*/  IMAD R43, R73, R44, R49 ;  /* 0x0000002c492b7224 */ /* 0x000fe200078e0231 */
[----:B------:R-:W-:Y:S01]  /*1000*/  IABS R49, R15 ;  /* 0x0000000f00317213 */ /* 0x000fe20000000000 */
[----:B------:R-:W-:-:S04]  /*1010*/  IMAD.HI.U32 R44, R24, R50, RZ ;  /* 0x00000032182c7227 */ /* 0x000fc800078e00ff */
[----:B------:R-:W-:Y:S02]  /*1020*/  IMAD R41, R73, R46, R45 ;  /* 0x0000002e49297224 */ /* 0x000fe400078e022d */
[----:B------:R-:W-:Y:S02]  /*1030*/  IMAD.MOV R48, RZ, RZ, -R25 ;  /* 0x000000ffff307224 */ /* 0x000fe400078e0a19 */
[----:B------:R-:W-:-:S04]  /*1040*/  IMAD.HI.U32 R45, R24, R51, RZ ;  /* 0x00000033182d7227 */ /* 0x000fc800078e00ff */
        /* <DEDUP_REMOVED lines=17> */
[----:B------:R-:W-:-:S04]  /*1160*/  IMAD.HI.U32 R51, R24, R69, RZ ;  /* 0x0000004518337227 */ /* 0x000fc800078e00ff */
[----:B------:R-:W-:Y:S02]  /*1170*/  IMAD.MOV R25, RZ, RZ, -R25 ;  /* 0x000000ffff197224 */ /* 0x000fe400078e0a19 */
[----:B------:R-:W-:Y:S02]  /*1180*/  IMAD.MOV R70, RZ, RZ, -R50 ;  /* 0x000000ffff467224 */ /* 0x000fe400078e0a32 */
[----:B------:R-:W-:Y:S02]  /*1190*/  IMAD.MOV R54, RZ, RZ, -R49 ;  /* 0x000000ffff367224 */ /* 0x000fe400078e0a31 */
[----:B------:R-:W-:Y:S02]  /*11a0*/  IMAD.MOV R74, RZ, RZ, -R51 ;  /* 0x000000ffff4a7224 */ /* 0x000fe400078e0a33 */
[C---:B------:R-:W-:Y:S02]  /*11b0*/  IMAD R49, R73.reuse, R25, R52 ;  /* 0x0000001949317224 */ /* 0x040fe400078e0234 */
[----:B------:R-:W-:-:S02]  /*11c0*/  IMAD R51, R73, R70, R55 ;  /* 0x0000004649337224 */ /* 0x000fc400078e0237 */
[----:B------:R-:W-:-:S04]  /*11d0*/  IMAD.HI.U32 R25, R24, R71, RZ ;  /* 0x0000004718197227 */ /* 0x000fc800078e00ff */
[----:B------:R-:W-:-:S04]  /*11e0*/  IMAD.HI.U32 R55, R24, R77, RZ ;  /* 0x0000004d18377227 */ /* 0x000fc800078e00ff */
[C---:B------:R-:W-:Y:S02]  /*11f0*/  IMAD R50, R73.reuse, R54, R53 ;  /* 0x0000003649327224 */ /* 0x040fe400078e0235 */
[----:B------:R-:W-:Y:S02]  /*1200*/  IMAD.MOV R54, RZ, RZ, -R25 ;  /* 0x000000ffff367224 */ /* 0x000fe400078e0a19 */
[----:B------:R-:W-:Y:S02]  /*1210*/  IMAD.MOV R78, RZ, RZ, -R55 ;  /* 0x000000ffff4e7224 */ /* 0x000fe400078e0a37 */
[C---:B------:R-:W-:Y:S02]  /*1220*/  IMAD R53, R73.reuse, R54, R71 ;  /* 0x0000003649357224 */ /* 0x040fe400078e0247 */
[----:B------:R-:W-:Y:S02]  /*1230*/  IMAD R71, R73, R78, R77 ;  /* 0x0000004e49477224 */ /* 0x000fe400078e024d */
[----:B------:R-:W-:-:S02]  /*1240*/  @!P0 IMAD.IADD R26, R26, 0x1, -R73 ;  /* 0x000000011a1a8824 */ /* 0x000fc400078e0a49 */
[--C-:B------:R-:W-:Y:S01]  /*1250*/  @!P1 IMAD.IADD R28, R28, 0x1, -R73.reuse ;  /* 0x000000011c1c9824 */ /* 0x100fe200078e0a49 */
[----:B------:R-:W-:Y:S01]  /*1260*/  ISETP.GT.U32.AND P6, PT, R73, R71, PT ;  /* 0x000000474900720c */ /* 0x000fe20003fc4070 */
[--C-:B------:R-:W-:Y:S01]  /*1270*/  @!P5 IMAD.IADD R27, R27, 0x1, -R73.reuse ;  /* 0x000000011b1bd824 */ /* 0x100fe200078e0a49 */
[----:B------:R-:W-:Y:S01]  /*1280*/  ISETP.GT.U32.AND P1, PT, R73, R26, PT ;  /* 0x0000001a4900720c */ /* 0x000fe20003f24070 */
[--C-:B------:R-:W-:Y:S02]  /*1290*/  @!P2 IMAD.IADD R29, R29, 0x1, -R73.reuse ;  /* 0x000000011d1da824 */ /* 0x100fe400078e0a49 */
[--C-:B------:R-:W-:Y:S01]  /*12a0*/  @!P3 IMAD.IADD R30, R30, 0x1, -R73.reuse ;  /* 0x000000011e1eb824 */ /* 0x100fe200078e0a49 */
[----:B------:R-:W-:Y:S01]  /*12b0*/  ISETP.GT.U32.AND P2, PT, R73, R27, PT ;  /* 0x0000001b4900720c */ /* 0x000fe20003f44070 */
[----:B------:R-:W-:Y:S01]  /*12c0*/  @!P4 IMAD.IADD R31, R31, 0x1, -R73 ;  /* 0x000000011f1fc824 */ /* 0x000fe200078e0a49 */
[C---:B------:R-:W-:Y:S01]  /*12d0*/  ISETP.GT.U32.AND P3, PT, R73.reuse, R28, PT ;  /* 0x0000001c4900720c */ /* 0x040fe20003f64070 */
[C---:B------:R-:W-:Y:S01]  /*12e0*/  IMAD R52, R73.reuse, R74, R69 ;  /* 0x0000004a49347224 */ /* 0x040fe200078e0245 */
[----:B------:R-:W-:-:S02]  /*12f0*/  ISETP.GT.U32.AND P4, PT, R73, R29, PT ;  /* 0x0000001d4900720c */ /* 0x000fc40003f84070 */
[----:B------:R-:W-:Y:S01]  /*1300*/  ISETP.GT.U32.AND P5, PT, R73, R30, PT ;  /* 0x0000001e4900720c */ /* 0x000fe20003fa4070 */
[--C-:B------:R-:W-:Y:S01]  /*1310*/  @!P6 IMAD.IADD R71, R71, 0x1, -R73.reuse ;  /* 0x000000014747e824 */ /* 0x100fe200078e0a49 */
[C---:B------:R-:W-:Y:S01]  /*1320*/  ISETP.GT.U32.AND P6, PT, R73.reuse, R31, PT ;  /* 0x0000001f4900720c */ /* 0x040fe20003fc4070 */
[--C-:B------:R-:W-:Y:S01]  /*1330*/  @!P1 IMAD.IADD R26, R26, 0x1, -R73.reuse ;  /* 0x000000011a1a9824 */ /* 0x100fe200078e0a49 */
[C---:B------:R-:W-:Y:S02]  /*1340*/  ISETP.GT.U32.AND P1, PT, R73.reuse, R33, PT ;  /* 0x000000214900720c */ /* 0x040fe40003f24070 */
[----:B------:R-:W-:Y:S01]  /*1350*/  ISETP.GT.U32.AND P0, PT, R73, R71, PT ;  /* 0x000000474900720c */ /* 0x000fe20003f04070 */
[--C-:B------:R-:W-:Y:S01]  /*1360*/  @!P2 IMAD.IADD R27, R27, 0x1, -R73.reuse ;  /* 0x000000011b1ba824 */ /* 0x100fe200078e0a49 */
[C---:B------:R-:W-:Y:S01]  /*1370*/  ISETP.GT.U32.AND P2, PT, R73.reuse, R34, PT ;  /* 0x000000224900720c */ /* 0x040fe20003f44070 */
[--C-:B------:R-:W-:Y:S01]  /*1380*/  @!P3 IMAD.IADD R28, R28, 0x1, -R73.reuse ;  /* 0x000000011c1cb824 */ /* 0x100fe200078e0a49 */
[----:B------:R-:W-:Y:S01]  /*1390*/  ISETP.GT.U32.AND P3, PT, R73, R35, PT ;  /* 0x000000234900720c */ /* 0x000fe20003f64070 */
[--C-:B------:R-:W-:Y:S01]  /*13a0*/  @!P4 IMAD.IADD R29, R29, 0x1, -R73.reuse ;  /* 0x000000011d1dc824 */ /* 0x100fe200078e0a49 */
[C---:B------:R-:W-:Y:S01]  /*13b0*/  ISETP.GT.U32.AND P4, PT, R73.reuse, R38, PT ;  /* 0x000000264900720c */ /* 0x040fe20003f84070 */
[--C-:B------:R-:W-:Y:S01]  /*13c0*/  @!P5 IMAD.IADD R30, R30, 0x1, -R73.reuse ;  /* 0x000000011e1ed824 */ /* 0x100fe200078e0a49 */
[----:B------:R-:W-:Y:S01]  /*13d0*/  ISETP.GT.U32.AND P5, PT, R73, R39, PT ;  /* 0x000000274900720c */ /* 0x000fe20003fa4070 */
[--C-:B------:R-:W-:Y:S01]  /*13e0*/  @!P6 IMAD.IADD R31, R31, 0x1, -R73.reuse ;  /* 0x000000011f1fe824 */ /* 0x100fe200078e0a49 */
[----:B------:R-:W-:Y:S01]  /*13f0*/  ISETP.GT.U32.AND P6, PT, R73, R40, PT ;  /* 0x000000284900720c */ /* 0x000fe20003fc4070 */
[--C-:B------:R-:W-:Y:S01]  /*1400*/  @!P1 IMAD.IADD R33, R33, 0x1, -R73.reuse ;  /* 0x0000000121219824 */ /* 0x100fe200078e0a49 */
        /* <DEDUP_REMOVED lines=12> */
[----:B------:R-:W-:Y:S01]  /*14d0*/  IABS R69, R9 ;  /* 0x0000000900457213 */ /* 0x000fe20000000000 */
        /* <DEDUP_REMOVED lines=8> */
[----:B------:R-:W-:Y:S01]  /*1560*/  @!P4 IMAD.IADD R45, R45, 0x1, -R73 ;  /* 0x000000012d2dc824 */ /* 0x000fe200078e0a49 */
[C---:B------:R-:W-:Y:S01]  /*1570*/  ISETP.GT.U32.AND P3, PT, R73.reuse, R38, PT ;  /* 0x000000264900720c */ /* 0x040fe20003f64070 */
[----:B------:R-:W-:Y:S01]  /*1580*/  IMAD.HI.U32 R25, R24, R69, RZ ;  /* 0x0000004518197227 */ /* 0x000fe200078e00ff */
[----:B------:R-:W-:-:S02]  /*1590*/  ISETP.GT.U32.AND P4, PT, R73, R39, PT ;  /* 0x000000274900720c */ /* 0x000fc40003f84070 */
[----:B------:R-:W-:Y:S01]  /*15a0*/  IABS R74, R8 ;  /* 0x00000008004a7213 */ /* 0x000fe20000000000 */
[--C-:B------:R-:W-:Y:S01]  /*15b0*/  @!P1 IMAD.IADD R34, R34, 0x1, -R73.reuse ;  /* 0x0000000122229824 */ /* 0x100fe200078e0a49 */
[----:B------:R-:W-:Y:S01]  /*15c0*/  ISETP.GT.U32.AND P1, PT, R73, R42, PT ;  /* 0x0000002a4900720c */ /* 0x000fe20003f24070 */
[--C-:B------:R-:W-:Y:S01]  /*15d0*/  @!P0 IMAD.IADD R41, R41, 0x1, -R73.reuse ;  /* 0x0000000129298824 */ /* 0x100fe200078e0a49 */
[C---:B------:R-:W-:Y:S01]  /*15e0*/  ISETP.GT.U32.AND P0, PT, R73.reuse, R33, PT ;  /* 0x000000214900720c */ /* 0x040fe20003f04070 */
[--C-:B------:R-:W-:Y:S02]  /*15f0*/  @!P5 IMAD.IADD R46, R46, 0x1, -R73.reuse ;  /* 0x000000012e2ed824 */ /* 0x100fe400078e0a49 */
[----:B------:R-:W-:Y:S01]  /*1600*/  @!P6 IMAD.IADD R32, R32, 0x1, -R73 ;  /* 0x000000012020e824 */ /* 0x000fe200078e0a49 */
[C---:B------:R-:W-:Y:S01]  /*1610*/  ISETP.GT.U32.AND P6, PT, R73.reuse, R40, PT ;  /* 0x000000284900720c */ /* 0x040fe20003fc4070 */
[----:B------:R-:W-:Y:S01]  /*1620*/  IMAD.HI.U32 R54, R24, R74, RZ ;  /* 0x0000004a18367227 */ /* 0x000fe200078e00ff */
[----:B------:R-:W-:-:S03]  /*1630*/  ISETP.GT.U32.AND P5, PT, R73, R46, PT ;  /* 0x0000002e4900720c */ /* 0x000fc60003fa4070 */
[--C-:B------:R-:W-:Y:S01]  /*1640*/  @!P2 IMAD.IADD R35, R35, 0x1, -R73.reuse ;  /* 0x000000012323a824 */ /* 0x100fe200078e0a49 */
[C---:B------:R-:W-:Y:S01]  /*1650*/  ISETP.GT.U32.AND P2, PT, R73.reuse, R43, PT ;  /* 0x0000002b4900720c */ /* 0x040fe20003f44070 */
[--C-:B------:R-:W-:Y:S01]  /*1660*/  @!P3 IMAD.IADD R38, R38, 0x1, -R73.reuse ;  /* 0x000000012626b824 */ /* 0x100fe200078e0a49 */
[----:B------:R-:W-:Y:S01]  /*1670*/  ISETP.GT.U32.AND P3, PT, R73, R44, PT ;  /* 0x0000002c4900720c */ /* 0x000fe20003f64070 */
[--C-:B------:R-:W-:Y:S01]  /*1680*/  @!P0 IMAD.IADD R33, R33, 0x1, -R73.reuse ;  /* 0x0000000121218824 */ /* 0x100fe200078e0a49 */
[----:B------:R-:W-:Y:S01]  /*1690*/  ISETP.GT.U32.AND P0, PT, R73, R41, PT ;  /* 0x000000294900720c */ /* 0x000fe20003f04070 */
[----:B------:R-:W-:Y:S01]  /*16a0*/  @!P4 IMAD.IADD R39, R39, 0x1, -R73 ;  /* 0x000000012727c824 */ /* 0x000fe200078e0a49 */
[----:B------:R-:W-:Y:S01]  /*16b0*/  ISETP.GT.U32.AND P4, PT, R73, R45, PT ;  /* 0x0000002d4900720c */ /* 0x000fe20003f84070 */
[----:B------:R-:W-:Y:S02]  /*16c0*/  IMAD.MOV R70, RZ, RZ, -R25 ;  /* 0x000000ffff467224 */ /* 0x000fe400078e0a19 */
[----:B------:R-:W-:-:S04]  /*16d0*/  IMAD.HI.U32 R25, R24, R75, RZ ;  /* 0x0000004b18197227 */ /* 0x000fc800078e00ff */
[----:B------:R-:W-:Y:S02]  /*16e0*/  IMAD.MOV R55, RZ, RZ, -R54 ;  /* 0x000000ffff377224 */ /* 0x000fe400078e0a36 */
[C---:B------:R-:W-:Y:S02]  /*16f0*/  IMAD R54, R73.reuse, R70, R69 ;  /* 0x0000004649367224 */ /* 0x040fe400078e0245 */
[----:B------:R-:W-:Y:S02]  /*1700*/  IMAD.MOV R70, RZ, RZ, -R25 ;  /* 0x000000ffff467224 */ /* 0x000fe400078e0a19 */
[----:B------:R-:W-:Y:S01]  /*1710*/  @!P1 IMAD.IADD R42, R42, 0x1, -R73 ;  /* 0x000000012a2a9824 */ /* 0x000fe200078e0a49 */
[C---:B------:R-:W-:Y:S01]  /*1720*/  ISETP.GT.U32.AND P1, PT, R73.reuse, R49, PT ;  /* 0x000000314900720c */ /* 0x040fe20003f24070 */
[C---:B------:R-:W-:Y:S01]  /*1730*/  IMAD R55, R73.reuse, R55, R74 ;  /* 0x0000003749377224 */ /* 0x040fe200078e024a */
[----:B------:R-:W-:Y:S01]  /*1740*/  IABS R74, R5 ;  /* 0x00000005004a7213 */ /* 0x000fe20000000000 */
[----:B------:R-:W-:Y:S01]  /*1750*/  IMAD R69, R73, R70, R75 ;  /* 0x0000004649457224 */ /* 0x000fe200078e024b */
[----:B------:R-:W-:Y:S01]  /*1760*/  IABS R75, R68 ;  /* 0x00000044004b7213 */ /* 0x000fe20000000000 */
[----:B------:R-:W-:-:S04]  /*1770*/  IMAD.HI.U32 R25, R24, R76, RZ ;  /* 0x0000004c18197227 */ /* 0x000fc800078e00ff */
        /* <DEDUP_REMOVED lines=8> */
[----:B------:R-:W-:Y:S01]  /*1800*/  @!P4 IMAD.IADD R45, R45, 0x1, -R73 ;  /* 0x000000012d2dc824 */ /* 0x000fe200078e0a49 */
[----:B------:R-:W-:Y:S01]  /*1810*/  ISETP.GT.U32.AND P4, PT, R73, R52, PT ;  /* 0x000000344900720c */ /* 0x000fe20003f84070 */
[----:B------:R-:W-:-:S02]  /*1820*/  IMAD.MOV R70, RZ, RZ, -R25 ;  /* 0x000000ffff467224 */ /* 0x000fc400078e0a19 */
[----:B------:R-:W-:Y:S01]  /*1830*/  @!P5 IMAD.IADD R46, R46, 0x1, -R73 ;  /* 0x000000012e2ed824 */ /* 0x000fe200078e0a49 */
[----:B------:R-:W-:Y:S01]  /*1840*/  ISETP.GT.U32.AND P5, PT, R73, R53, PT ;  /* 0x000000354900720c */ /* 0x000fe20003fa4070 */
[----:B------:R-:W-:-:S04]  /*1850*/  IMAD.HI.U32 R25, R24, R74, RZ ;  /* 0x0000004a18197227 */ /* 0x000fc800078e00ff */
[----:B------:R-:W-:-:S04]  /*1860*/  IMAD.HI.U32 R72, R72, R75, RZ ;  /* 0x0000004b48487227 */ /* 0x000fc800078e00ff */
[----:B------:R-:W-:Y:S02]  /*1870*/  IMAD.MOV R25, RZ, RZ, -R25 ;  /* 0x000000ffff197224 */ /* 0x000fe400078e0a19 */
[----:B------:R-:W-:Y:S02]  /*1880*/  IMAD.MOV R72, RZ, RZ, -R72 ;  /* 0x000000ffff487224 */ /* 0x000fe400078e0a48 */
[----:B------:R-:W-:Y:S01]  /*1890*/  @!P1 IMAD.IADD R49, R49, 0x1, -R73 ;  /* 0x0000000131319824 */ /* 0x000fe200078e0a49 */
[C---:B------:R-:W-:Y:S01]  /*18a0*/  ISETP.GT.U32.AND P1, PT, R73.reuse, R69, PT ;  /* 0x000000454900720c */ /* 0x040fe20003f24070 */
[C---:B------:R-:W-:Y:S02]  /*18b0*/  IMAD R24, R73.reuse, R70, R76 ;  /* 0x0000004649187224 */ /* 0x040fe400078e024c */
[----:B------:R-:W-:Y:S01]  /*18c0*/  IMAD R70, R73, R25, R74 ;  /* 0x0000001949467224 */ /* 0x000fe200078e024a */
[----:B------:R-:W-:Y:S01]  /*18d0*/  SHF.R.S32.HI R25, RZ, 0x1f, R96 ;  /* 0x0000001fff197819 */ /* 0x000fe20000011460 */
[----:B------:R-:W-:Y:S01]  /*18e0*/  IMAD R72, R79, R72, R75 ;  /* 0x000000484f487224 */ /* 0x000fe200078e024b */
[----:B------:R-:W-:Y:S01]  /*18f0*/  SHF.R.U32.HI R74, RZ, 0x5, R0 ;  /* 0x00000005ff4a7819 */ /* 0x000fe20000011600 */
[--C-:B------:R-:W-:Y:S01]  /*1900*/  @!P6 IMAD.IADD R47, R47, 0x1, -R73.reuse ;  /* 0x000000012f2fe824 */ /* 0x100fe200078e0a49 */
[C---:B------:R-:W-:Y:S01]  /*1910*/  ISETP.GT.U32.AND P6, PT, R73.reuse, R54, PT ;  /* 0x000000364900720c */ /* 0x040fe20003fc4070 */
        /* <DEDUP_REMOVED lines=17> */
[C---:B------:R-:W-:Y:S01]  /*1a30*/  ISETP.GT.U32.AND P2, PT, R73.reuse, R51, PT ;  /* 0x000000334900720c */ /* 0x040fe20003f44070 */
[----:B------:R-:W-:Y:S01]  /*1a40*/  @!P3 IMAD.IADD R70, R70, 0x1, -R73 ;  /* 0x000000014646b824 */ /* 0x000fe200078e0a49 */
[C---:B------:R-:W-:Y:S01]  /*1a50*/  ISETP.GT.U32.AND P3, PT, R73.reuse, R52, PT ;  /* 0x000000344900720c */ /* 0x040fe20003f64070 */
[----:B------:R-:W-:Y:S01]  /*1a60*/  @!P4 IMAD.IADD R72, R72, 0x1, -R79 ;  /* 0x000000014848c824 */ /* 0x000fe200078e0a4f */
[----:B------:R-:W-:Y:S01]  /*1a70*/  ISETP.GT.U32.AND P4, PT, R73, R53, PT ;  /* 0x000000354900720c */ /* 0x000fe20003f84070 */
        /* <DEDUP_REMOVED lines=13> */
[----:B------:R-:W-:Y:S01]  /*1b50*/  ISETP.GE.AND P4, PT, R23, RZ, PT ;  /* 0x000000ff1700720c */ /* 0x000fe20003f86270 */
[--C-:B------:R-:W-:Y:S01]  /*1b60*/  @!P5 IMAD.IADD R54, R54, 0x1, -R73.reuse ;  /* 0x000000013636d824 */ /* 0x100fe200078e0a49 */
[----:B------:R-:W-:Y:S01]  /*1b70*/  ISETP.GE.AND P5, PT, R67, RZ, PT ;  /* 0x000000ff4300720c */ /* 0x000fe20003fa6270 */
[--C-:B------:R-:W-:Y:S01]  /*1b80*/  @!P1 IMAD.IADD R69, R69, 0x1, -R73.reuse ;  /* 0x0000000145459824 */ /* 0x100fe200078e0a49 */
[----:B------:R-:W-:Y:S01]  /*1b90*/  ISETP.GE.AND P1, PT, R65, RZ, PT ;  /* 0x000000ff4100720c */ /* 0x000fe20003f26270 */
[--C-:B------:R-:W-:Y:S01]  /*1ba0*/  @!P6 IMAD.IADD R70, R70, 0x1, -R73.reuse ;  /* 0x000000014646e824 */ /* 0x100fe200078e0a49 */
[----:B------:R-:W-:Y:S01]  /*1bb0*/  LEA.HI R96, R25, R96, RZ, 0x6 ;  /* 0x0000006019607211 */ /* 0x000fe200078f30ff */
[--C-:B------:R-:W-:Y:S01]  /*1bc0*/  @!P0 IMAD.IADD R55, R55, 0x1, -R73.reuse ;  /* 0x0000000137378824 */ /* 0x100fe200078e0a49 */
[----:B------:R-:W-:Y:S01]  /*1bd0*/  ISETP.GE.AND P0, PT, R66, RZ, PT ;  /* 0x000000ff4200720c */ /* 0x000fe20003f06270 */
[----:B------:R-:W-:Y:S01]  /*1be0*/  @!P2 IMAD.IADD R24, R24, 0x1, -R73 ;  /* 0x000000011818a824 */ /* 0x000fe200078e0a49 */
[----:B------:R-:W-:Y:S01]  /*1bf0*/  ISETP.GE.AND P2, PT, R22, RZ, PT ;  /* 0x000000ff1600720c */ /* 0x000fe20003f46270 */
[----:B------:R-:W-:Y:S01]  /*1c00*/  @!P3 IMAD.IADD R72, R72, 0x1, -R79 ;  /* 0x000000014848b824 */ /* 0x000fe200078e0a4f */
[----:B------:R-:W-:Y:S01]  /*1c10*/  ISETP.GE.AND P3, PT, R64, RZ, PT ;  /* 0x000000ff4000720c */ /* 0x000fe20003f66270 */
[----:B------:R-:W-:Y:S01]  /*1c20*/  @!P4 IMAD.MOV R26, RZ, RZ, -R26 ;  /* 0x000000ffff1ac224 */ /* 0x000fe200078e0a1a */
[----:B------:R-:W-:Y:S01]  /*1c30*/  ISETP.GE.AND P4, PT, R63, RZ, PT ;  /* 0x000000ff3f00720c */ /* 0x000fe20003f86270 */
[----:B------:R-:W-:Y:S01]  /*1c40*/  @!P5 IMAD.MOV R27, RZ, RZ, -R27 ;  /* 0x000000ffff1bd224 */ /* 0x000fe200078e0a1b */
[----:B------:R-:W-:Y:S01]  /*1c50*/  ISETP.GE.AND P5, PT, R62, RZ, PT ;  /* 0x000000ff3e00720c */ /* 0x000fe20003fa6270 */
[----:B------:R-:W-:Y:S01]  /*1c60*/  @!P1 IMAD.MOV R29, RZ, RZ, -R29 ;  /* 0x000000ffff1d9224 */ /* 0x000fe200078e0a1d */
[----:B------:R-:W-:-:S02]  /*1c70*/  ISETP.GE.AND P1, PT, R61, RZ, PT ;  /* 0x000000ff3d00720c */ /* 0x000fc40003f26270 */
[----:B------:R-:W-:Y:S01]  /*1c80*/  LOP3.LUT R25, RZ, R37, RZ, 0x33, !PT ;  /* 0x00000025ff197212 */ /* 0x000fe200078e33ff */
[----:B------:R-:W-:Y:S01]  /*1c90*/  @!P0 IMAD.MOV R28, RZ, RZ, -R28 ;  /* 0x000000ffff1c8224 */ /* 0x000fe200078e0a1c */
[----:B------:R-:W-:Y:S01]  /*1ca0*/  ISETP.GE.AND P0, PT, R21, RZ, PT ;  /* 0x000000ff1500720c */ /* 0x000fe20003f06270 */
        /* <DEDUP_REMOVED lines=9> */
[----:B------:R-:W-:-:S02]  /*1d40*/  ISETP.GE.AND P1, PT, R56, RZ, PT ;  /* 0x000000ff3800720c */ /* 0x000fc40003f26270 */
[----:B------:R-:W-:Y:S01]  /*1d50*/  ISETP.NE.AND P6, PT, R36, RZ, PT ;  /* 0x000000ff2400720c */ /* 0x000fe20003fc5270 */
        /* <DEDUP_REMOVED lines=12> */
[----:B------:R-:W-:Y:S01]  /*1e20*/  R2UR UR14, R74 ;  /* 0x000000004a0e72ca */ /* 0x000fe200000e0000 */
        /* <DEDUP_REMOVED lines=12> */
[----:B------:R-:W0:Y:S01]  /*1ef0*/  LDC R74, c[0x0][0x238] ;  /* 0x00008e00ff4a7b82 */ /* 0x000e220000000800 */
[----:B------:R-:W-:Y:S01]  /*1f00*/  SHF.R.S32.HI R96, RZ, 0x6, R96 ;  /* 0x00000006ff607819 */ /* 0x000fe20000011460 */
        /* <DEDUP_REMOVED lines=11> */
[----:B------:R-:W-:-:S03]  /*1fc0*/  ISETP.NE.AND P1, PT, R37, RZ, PT ;  /* 0x000000ff2500720c */ /* 0x000fc60003f25270 */
[----:B------:R-:W-:Y:S01]  /*1fd0*/  @!P0 IMAD.MOV R54, RZ, RZ, -R54 ;  /* 0x000000ffff368224 */ /* 0x000fe200078e0a36 */
[C---:B------:R-:W-:Y:S01]  /*1fe0*/  SEL R30, R25.reuse, R30, !P1 ;  /* 0x0000001e191e7207 */ /* 0x040fe20004800000 */
[----:B------:R-:W-:Y:S01]  /*1ff0*/  @!P2 IMAD.MOV R69, RZ, RZ, -R69 ;  /* 0x000000ffff45a224 */ /* 0x000fe200078e0a45 */
[C---:B------:R-:W-:Y:S01]  /*2000*/  SEL R28, R25.reuse, R28, !P1 ;  /* 0x0000001c191c7207 */ /* 0x040fe20004800000 */
[----:B------:R-:W-:Y:S01]  /*2010*/  @!P3 IMAD.MOV R24, RZ, RZ, -R24 ;  /* 0x000000ffff18b224 */ /* 0x000fe200078e0a18 */
[C---:B------:R-:W-:Y:S01]  /*2020*/  SEL R39, R25.reuse, R39, !P1 ;  /* 0x0000002719277207 */ /* 0x040fe20004800000 */
[----:B------:R-:W-:Y:S01]  /*2030*/  @!P4 IMAD.MOV R70, RZ, RZ, -R70 ;  /* 0x000000ffff46c224 */ /* 0x000fe200078e0a46 */
[----:B------:R-:W-:Y:S01]  /*2040*/  ISETP.GE.AND P0, PT, R68, RZ, PT ;  /* 0x000000ff4400720c */ /* 0x000fe20003f06270 */
[----:B------:R-:W-:Y:S01]  /*2050*/  @!P5 IMAD.MOV R71, RZ, RZ, -R71 ;  /* 0x000000ffff47d224 */ /* 0x000fe200078e0a47 */
[C---:B------:R-:W-:Y:S01]  /*2060*/  SEL R35, R25.reuse, R35, !P1 ;  /* 0x0000002319237207 */ /* 0x040fe20004800000 */
[----:B------:R-:W-:Y:S01]  /*2070*/  IMAD R30, R30, UR4, RZ ;  /* 0x000000041e1e7c24 */ /* 0x000fe2000f8e02ff */
[C---:B------:R-:W-:Y:S01]  /*2080*/  SEL R26, R25.reuse, R26, !P1 ;  /* 0x0000001a191a7207 */ /* 0x040fe20004800000 */
[----:B------:R-:W-:Y:S01]  /*2090*/  IMAD R28, R28, UR4, RZ ;  /* 0x000000041c1c7c24 */ /* 0x000fe2000f8e02ff */
[----:B------:R-:W-:Y:S01]  /*20a0*/  SEL R27, R25, R27, !P1 ;  /* 0x0000001b191b7207 */ /* 0x000fe20004800000 */
[----:B------:R-:W-:Y:S01]  /*20b0*/  IMAD R39, R39, UR4, RZ ;  /* 0x0000000427277c24 */ /* 0x000fe2000f8e02ff */
[----:B------:R-:W-:Y:S01]  /*20c0*/  SEL R29, R25, R29, !P1 ;  /* 0x0000001d191d7207 */ /* 0x000fe20004800000 */
[----:B------:R-:W-:Y:S01]  /*20d0*/  IMAD R35, R35, UR4, RZ ;  /* 0x0000000423237c24 */ /* 0x000fe2000f8e02ff */
[C---:B------:R-:W-:Y:S01]  /*20e0*/  SEL R31, R25.reuse, R31, !P1 ;  /* 0x0000001f191f7207 */ /* 0x040fe20004800000 */
[----:B------:R-:W-:Y:S01]  /*20f0*/  IMAD R26, R26, UR4, RZ ;  /* 0x000000041a1a7c24 */ /* 0x000fe2000f8e02ff */
[C---:B------:R-:W-:Y:S01]  /*2100*/  SEL R32, R25.reuse, R32, !P1 ;  /* 0x0000002019207207 */ /* 0x040fe20004800000 */
[----:B------:R-:W-:Y:S01]  /*2110*/  @!P0 IMAD.MOV R72, RZ, RZ, -R72 ;  /* 0x000000ffff488224 */ /* 0x000fe200078e0a48 */
[----:B------:R-:W-:Y:S01]  /*2120*/  SEL R33, R25, R33, !P1 ;  /* 0x0000002119217207 */ /* 0x000fe20004800000 */
[----:B------:R-:W-:Y:S01]  /*2130*/  IMAD R27, R27, UR4, RZ ;  /* 0x000000041b1b7c24 */ /* 0x000fe2000f8e02ff */
[----:B------:R-:W-:Y:S01]  /*2140*/  SEL R34, R25, R34, !P1 ;  /* 0x0000002219227207 */ /* 0x000fe20004800000 */
[----:B------:R-:W-:Y:S01]  /*2150*/  IMAD R29, R29, UR4, RZ ;  /* 0x000000041d1d7c24 */ /* 0x000fe2000f8e02ff */
[----:B------:R-:W-:Y:S01]  /*2160*/  SEL R38, R25, R38, !P1 ;  /* 0x0000002619267207 */ /* 0x000fe20004800000 */
[----:B------:R-:W-:Y:S01]  /*2170*/  IMAD R31, R31, UR4, RZ ;  /* 0x000000041f1f7c24 */ /* 0x000fe2000f8e02ff */
[C---:B------:R-:W-:Y:S01]  /*2180*/  SEL R40, R25.reuse, R40, !P1 ;  /* 0x0000002819287207 */ /* 0x040fe20004800000 */
[----:B------:R-:W-:Y:S01]  /*2190*/  IMAD R32, R32, UR4, RZ ;  /* 0x0000000420207c24 */ /* 0x000fe2000f8e02ff */
[----:B------:R-:W-:Y:S01]  /*21a0*/  SEL R41, R25, R41, !P1 ;  /* 0x0000002919297207 */ /* 0x000fe20004800000 */
[----:B------:R-:W-:Y:S01]  /*21b0*/  IMAD R33, R33, UR4, RZ ;  /* 0x0000000421217c24 */ /* 0x000fe2000f8e02ff */
[C---:B------:R-:W-:Y:S01]  /*21c0*/  SEL R42, R25.reuse, R42, !P1 ;  /* 0x0000002a192a7207 */ /* 0x040fe20004800000 */
[----:B------:R-:W-:Y:S01]  /*21d0*/  IMAD R34, R34, UR4, RZ ;  /* 0x0000000422227c24 */ /* 0x000fe2000f8e02ff */
[C---:B------:R-:W-:Y:S01]  /*21e0*/  SEL R43, R25.reuse, R43, !P1 ;  /* 0x0000002b192b7207 */ /* 0x040fe20004800000 */
        /* <DEDUP_REMOVED lines=33> */
[----:B------:R-:W-:Y:S01]  /*2400*/  SHF.R.S32.HI R136, RZ, 0x1f, R30 ;  /* 0x0000001fff887819 */ /* 0x000fe2000001141e */
[----:B------:R-:W-:Y:S01]  /*2410*/  IMAD R70, R70, UR4, RZ ;  /* 0x0000000446467c24 */ /* 0x000fe2000f8e02ff */
[----:B------:R-:W-:Y:S01]  /*2420*/  IADD3 R114, P1, R30, UR8, RZ ;  /* 0x000000081e727c10 */ /* 0x000fe2000ff3e0ff */
[----:B------:R-:W-:Y:S01]  /*2430*/  IMAD R69, R69, UR4, RZ ;  /* 0x0000000445457c24 */ /* 0x000fe2000f8e02ff */
[----:B------:R-:W-:Y:S01]  /*2440*/  SHF.R.S32.HI R128, RZ, 0x1f, R28 ;  /* 0x0000001fff807819 */ /* 0x000fe2000001141c */
[----:B------:R-:W-:Y:S01]  /*2450*/  IMAD R24, R24, UR4, RZ ;  /* 0x0000000418187c24 */ /* 0x000fe2000f8e02ff */
[----:B------:R-:W-:Y:S01]  /*2460*/  IADD3 R110, P3, R28, UR8, RZ ;  /* 0x000000081c6e7c10 */ /* 0x000fe2000ff7e0ff */
[----:B------:R-:W-:Y:S01]  /*2470*/  IMAD R25, R25, UR4, RZ ;  /* 0x0000000419197c24 */ /* 0x000fe2000f8e02ff */
[----:B------:R-:W-:Y:S01]  /*2480*/  IADD3.X R136, R136, UR9, RZ, P1, !PT ;  /* 0x0000000988887c10 */ /* 0x000fe20008ffe4ff */
[----:B------:R-:W-:Y:S01]  /*2490*/  UIADD3 UR4, UR12, 0x2000, URZ ;  /* 0x000020000c047890 */ /* 0x000fe2000fffe03f */
[----:B------:R-:W-:Y:S01]  /*24a0*/  IADD3.X R128, R128, UR9, RZ, P3, !PT ;  /* 0x0000000980807c10 */ /* 0x000fe20009ffe4ff */
[-C--:B0-----:R-:W-:Y:S01]  /*24b0*/  IMAD R95, R95, R74.reuse, RZ ;  /* 0x0000004a5f5f7224 */ /* 0x081fe200078e02ff */
[----:B------:R-:W-:Y:S01]  /*24c0*/  SHF.R.S32.HI R164, RZ, 0x1f, R39 ;  /* 0x0000001fffa47819 */ /* 0x000fe20000011427 */
[----:B------:R-:W-:Y:S01]  /*24d0*/  USHF.R.U32.HI UR4, URZ, 0x4, UR4 ;  /* 0x000000043f047899 */ /* 0x000fe20008011604 */
[----:B------:R-:W-:Y:S01]  /*24e0*/  IADD3 R138, P1, R39, UR8, RZ ;  /* 0x00000008278a7c10 */ /* 0x000fe2000ff3e0ff */
[-C--:B------:R-:W-:Y:S01]  /*24f0*/  IMAD R94, R94, R74.reuse, RZ ;  /* 0x0000004a5e5e7224 */ /* 0x080fe200078e02ff */
[----:B------:R-:W-:Y:S01]  /*2500*/  SHF.R.S32.HI R156, RZ, 0x1f, R35 ;  /* 0x0000001fff9c7819 */ /* 0x000fe20000011423 */
[-C--:B------:R-:W-:Y:S01]  /*2510*/  IMAD R93, R93, R74.reuse, RZ ;  /* 0x0000004a5d5d7224 */ /* 0x080fe200078e02ff */
[----:B------:R-:W-:Y:S01]  /*2520*/  IADD3 R130, P3, R35, UR8, RZ ;  /* 0x0000000823827c10 */ /* 0x000fe2000ff7e0ff */
[-C--:B------:R-:W-:Y:S01]  /*2530*/  IMAD R92, R92, R74.reuse, RZ ;  /* 0x0000004a5c5c7224 */ /* 0x080fe200078e02ff */
[----:B------:R-:W-:Y:S01]  /*2540*/  IADD3.X R164, R164, UR9, RZ, P1, !PT ;  /* 0x00000009a4a47c10 */ /* 0x000fe20008ffe4ff */
[----:B------:R-:W-:Y:S01]  /*2550*/  IMAD R91, R91, R74, RZ ;  /* 0x0000004a5b5b7224 */ /* 0x000fe200078e02ff */
[----:B------:R-:W-:Y:S01]  /*2560*/  @!P6 LOP3.LUT R72, RZ, R36, RZ, 0x33, !PT ;  /* 0x00000024ff48e212 */ /* 0x000fe200078e33ff */
[-C--:B------:R-:W-:Y:S01]  /*2570*/  IMAD R90, R90, R74.reuse, RZ ;  /* 0x0000004a5a5a7224 */ /* 0x080fe200078e02ff */
[----:B------:R-:W-:Y:S01]  /*2580*/  IADD3.X R156, R156, UR9, RZ, P3, !PT ;  /* 0x000000099c9c7c10 */ /* 0x000fe20009ffe4ff */
[-C--:B------:R-:W-:Y:S01]  /*2590*/  IMAD R89, R89, R74.reuse, RZ ;  /* 0x0000004a59597224 */ /* 0x080fe200078e02ff */
[----:B------:R-:W-:Y:S01]  /*25a0*/  SHF.R.S32.HI R206, RZ, 0x1f, R46 ;  /* 0x0000001fffce7819 */ /* 0x000fe2000001142e */
[----:B------:R-:W-:Y:S01]  /*25b0*/  IMAD R72, R72, UR5, RZ ;  /* 0x0000000548487c24 */ /* 0x000fe2000f8e02ff */
[----:B------:R-:W-:Y:S01]  /*25c0*/  IADD3 R166, P1, R46, UR8, RZ ;  /* 0x000000082ea67c10 */ /* 0x000fe2000ff3e0ff */
[----:B------:R-:W-:Y:S01]  /*25d0*/  ULDC UR5, c[0x0][0x23c] ;  /* 0x00008f0000057ab9 */ /* 0x000fe20000000800 */
[----:B------:R-:W-:Y:S01]  /*25e0*/  SHF.R.S32.HI R198, RZ, 0x1f, R44 ;  /* 0x0000001fffc67819 */ /* 0x000fe2000001142c */
[----:B------:R-:W-:Y:S01]  /*25f0*/  IMAD R97, R2, UR5, RZ ;  /* 0x0000000502617c24 */ /* 0x000fe2000f8e02ff */
[----:B------:R-:W-:Y:S01]  /*2600*/  IADD3 R158, P3, R44, UR8, RZ ;  /* 0x000000082c9e7c10 */ /* 0x000fe2000ff7e0ff */
[-C--:B------:R-:W-:Y:S01]  /*2610*/  IMAD R88, R88, R74.reuse, RZ ;  /* 0x0000004a58587224 */ /* 0x080fe200078e02ff */
[----:B------:R-:W-:Y:S01]  /*2620*/  IADD3.X R206, R206, UR9, RZ, P1, !PT ;  /* 0x00000009cece7c10 */ /* 0x000fe20008ffe4ff */
[-C--:B------:R-:W-:Y:S01]  /*2630*/  IMAD R87, R87, R74.reuse, RZ ;  /* 0x0000004a57577224 */ /* 0x080fe200078e02ff */
[----:B------:R-:W-:Y:S01]  /*2640*/  IADD3.X R198, R198, UR9, RZ, P3, !PT ;  /* 0x00000009c6c67c10 */ /* 0x000fe20009ffe4ff */
[-C--:B------:R-:W-:Y:S01]  /*2650*/  IMAD R86, R86, R74.reuse, RZ ;  /* 0x0000004a56567224 */ /* 0x080fe200078e02ff */
[----:B------:R-:W-:Y:S01]  /*2660*/  SHF.R.S32.HI R234, RZ, 0x1f, R53 ;  /* 0x0000001fffea7819 */ /* 0x000fe20000011435 */
[-C--:B------:R-:W-:Y:S01]  /*2670*/  IMAD R85, R85, R74.reuse, RZ ;  /* 0x0000004a55557224 */ /* 0x080fe200078e02ff */
[----:B------:R-:W-:Y:S01]  /*2680*/  IADD3 R208, P1, R53, UR8, RZ ;  /* 0x0000000835d07c10 */ /* 0x000fe2000ff3e0ff */
        /* <DEDUP_REMOVED lines=8> */
[----:B------:R-:W-:Y:S01]  /*2710*/  IMAD.SHL.U32 R80, R74, 0x40, RZ ;  /* 0x000000404a507824 */ /* 0x000fe200078e00ff */
[----:B------:R-:W-:Y:S01]  /*2720*/  SHF.R.S32.HI R124, RZ, 0x1f, R27 ;  /* 0x0000001fff7c7819 */ /* 0x000fe2000001141b */
[----:B------:R-:W-:Y:S01]  /*2730*/  IMAD R79, R3, R74, RZ ;  /* 0x0000004a034f7224 */ /* 0x000fe200078e02ff */
[----:B------:R-:W-:Y:S01]  /*2740*/  IADD3 R108, P4, R27, UR8, RZ ;  /* 0x000000081b6c7c10 */ /* 0x000fe2000ff9e0ff */
[----:B------:R-:W-:Y:S01]  /*2750*/  USGXT.U32 UR4, UR4, 0xe ;  /* 0x0000000e0404789a */ /* 0x000fe20008000000 */
[----:B------:R-:W-:-:S02]  /*2760*/  SHF.R.S32.HI R132, RZ, 0x1f, R29 ;  /* 0x0000001fff847819 */ /* 0x000fc4000001141d */
[----:B------:R-:W-:Y:S02]  /*2770*/  CS2R R26, SRZ ;  /* 0x00000000001a7805 */ /* 0x000fe4000001ff00 */
[----:B------:R-:W-:Y:S02]  /*2780*/  IADD3 R112, P2, R29, UR8, RZ ;  /* 0x000000081d707c10 */ /* 0x000fe4000ff5e0ff */
[----:B------:R-:W-:Y:S02]  /*2790*/  CS2R R28, SRZ ;  /* 0x00000000001c7805 */ /* 0x000fe4000001ff00 */
[----:B------:R-:W-:Y:S02]  /*27a0*/  IADD3.X R234, R234, UR9, RZ, P1, !PT ;  /* 0x00000009eaea7c10 */ /* 0x000fe40008ffe4ff */
[----:B------:R-:W-:Y:S02]  /*27b0*/  CS2R R36, SRZ ;  /* 0x0000000000247805 */ /* 0x000fe4000001ff00 */
[----:B------:R-:W-:Y:S01]  /*27c0*/  IADD3.X R226, R226, UR9, RZ, P3, !PT ;  /* 0x00000009e2e27c10 */ /* 0x000fe20009ffe4ff */
[----:B------:R-:W-:Y:S01]  /*27d0*/  USHF.L.U32 UR15, UR5, 0x6, URZ ;  /* 0x00000006050f7899 */ /* 0x000fe2000800063f */
[----:B------:R-:W-:-:S02]  /*27e0*/  IADD3 R236, P1, R72, UR6, RZ ;  /* 0x0000000648ec7c10 */ /* 0x000fc4000ff3e0ff */
[----:B------:R-:W-:Y:S01]  /*27f0*/  IADD3.X R120, R120, UR9, RZ, P5, !PT ;  /* 0x0000000978787c10 */ /* 0x000fe2000affe4ff */
[----:B------:R-:W-:Y:S01]  /*2800*/  UMOV UR5, URZ ;  /* 0x0000003f00057c82 */ /* 0x000fe20008000000 */
[----:B------:R-:W-:Y:S02]  /*2810*/  IADD3.X R124, R124, UR9, RZ, P4, !PT ;  /* 0x000000097c7c7c10 */ /* 0x000fe4000a7fe4ff */
[----:B------:R-:W-:Y:S02]  /*2820*/  IADD3.X R132, R132, UR9, RZ, P2, !PT ;  /* 0x0000000984847c10 */ /* 0x000fe400097fe4ff */
[----:B------:R-:W-:Y:S02]  /*2830*/  SHF.R.S32.HI R102, RZ, 0x1f, R70 ;  /* 0x0000001fff667819 */ /* 0x000fe40000011446 */
[----:B------:R-:W-:Y:S01]  /*2840*/  IADD3 R228, P3, R70, UR8, RZ ;  /* 0x0000000846e47c10 */ /* 0x000fe2000ff7e0ff */
[----:B------:R-:W-:Y:S01]  /*2850*/  IMAD.SHL.U32 R70, R0, 0x8, RZ ;  /* 0x0000000800467824 */ /* 0x000fe200078e00ff */
[----:B------:R-:W-:-:S02]  /*2860*/  SHF.R.S32.HI R140, RZ, 0x1f, R31 ;  /* 0x0000001fff8c7819 */ /* 0x000fc4000001141f */
[----:B------:R-:W-:Y:S02]  /*2870*/  IADD3 R116, P0, R31, UR8, RZ ;  /* 0x000000081f747c10 */ /* 0x000fe4000ff1e0ff */
[----:B------:R-:W-:Y:S02]  /*2880*/  CS2R R30, SRZ ;  /* 0x00000000001e7805 */ /* 0x000fe4000001ff00 */
[----:B------:R-:W-:Y:S02]  /*2890*/  SHF.R.S32.HI R144, RZ, 0x1f, R32 ;  /* 0x0000001fff907819 */ /* 0x000fe40000011420 */
[----:B------:R-:W-:Y:S02]  /*28a0*/  IADD3 R118, P6, R32, UR8, RZ ;  /* 0x0000000820767c10 */ /* 0x000fe4000ffde0ff */
[----:B------:R-:W-:Y:S02]  /*28b0*/  SHF.R.S32.HI R148, RZ, 0x1f, R33 ;  /* 0x0000001fff947819 */ /* 0x000fe40000011421 */
[----:B------:R-:W-:-:S02]  /*28c0*/  IADD3 R122, P5, R33, UR8, RZ ;  /* 0x00000008217a7c10 */ /* 0x000fc4000ffbe0ff */
[----:B------:R-:W-:Y:S02]  /*28d0*/  CS2R R32, SRZ ;  /* 0x0000000000207805 */ /* 0x000fe4000001ff00 */
[----:B------:R-:W-:Y:S02]  /*28e0*/  SHF.R.S32.HI R152, RZ, 0x1f, R34 ;  /* 0x0000001fff987819 */ /* 0x000fe40000011422 */
[----:B------:R-:W-:Y:S02]  /*28f0*/  IADD3 R126, P4, R34, UR8, RZ ;  /* 0x00000008227e7c10 */ /* 0x000fe4000ff9e0ff */
[----:B------:R-:W-:Y:S02]  /*2900*/  CS2R R34, SRZ ;  /* 0x0000000000227805 */ /* 0x000fe4000001ff00 */
[----:B------:R-:W-:Y:S02]  /*2910*/  SHF.R.S32.HI R160, RZ, 0x1f, R38 ;  /* 0x0000001fffa07819 */ /* 0x000fe40000011426 */
[----:B------:R-:W-:-:S02]  /*2920*/  IADD3 R134, P2, R38, UR8, RZ ;  /* 0x0000000826867c10 */ /* 0x000fc4000ff5e0ff */
[----:B------:R-:W-:Y:S02]  /*2930*/  CS2R R38, SRZ ;  /* 0x0000000000267805 */ /* 0x000fe4000001ff00 */
[----:B------:R-:W-:Y:S02]  /*2940*/  LEA.HI.X.SX32 R98, R72, UR7, 0x1, P1 ;  /* 0x0000000748627c11 */ /* 0x000fe400088f0eff */
[----:B------:R-:W-:Y:S02]  /*2950*/  SHF.R.S32.HI R72, RZ, 0x7, R0 ;  /* 0x00000007ff487819 */ /* 0x000fe40000011400 */
[----:B------:R-:W-:Y:S02]  /*2960*/  IADD3.X R140, R140, UR9, RZ, P0, !PT ;  /* 0x000000098c8c7c10 */ /* 0x000fe400087fe4ff */
[----:B------:R-:W-:Y:S02]  /*2970*/  IADD3.X R144, R144, UR9, RZ, P6, !PT ;  /* 0x0000000990907c10 */ /* 0x000fe4000b7fe4ff */
[----:B------:R-:W-:-:S02]  /*2980*/  IADD3.X R148, R148, UR9, RZ, P5, !PT ;  /* 0x0000000994947c10 */ /* 0x000fc4000affe4ff */
[----:B------:R-:W-:Y:S02]  /*2990*/  IADD3.X R152, R152, UR9, RZ, P4, !PT ;  /* 0x0000000998987c10 */ /* 0x000fe4000a7fe4ff */
[----:B------:R-:W-:Y:S02]  /*29a0*/  IADD3.X R160, R160, UR9, RZ, P2, !PT ;  /* 0x00000009a0a07c10 */ /* 0x000fe400097fe4ff */
[----:B------:R-:W-:Y:S02]  /*29b0*/  SHF.R.S32.HI R168, RZ, 0x1f, R40 ;  /* 0x0000001fffa87819 */ /* 0x000fe40000011428 */
[----:B------:R-:W-:Y:S02]  /*29c0*/  IADD3 R142, P0, R40, UR8, RZ ;  /* 0x00000008288e7c10 */ /* 0x000fe4000ff1e0ff */
[----:B------:R-:W-:Y:S02]  /*29d0*/  SHF.R.S32.HI R172, RZ, 0x1f, R41 ;  /* 0x0000001fffac7819 */ /* 0x000fe40000011429 */
[----:B------:R-:W-:-:S02]  /*29e0*/  IADD3 R146, P6, R41, UR8, RZ ;  /* 0x0000000829927c10 */ /* 0x000fc4000ffde0ff */
[----:B------:R-:W-:Y:S02]  /*29f0*/  CS2R R40, SRZ ;  /* 0x0000000000287805 */ /* 0x000fe4000001ff00 */
[----:B------:R-:W-:Y:S02]  /*2a00*/  SHF.R.S32.HI R176, RZ, 0x1f, R42 ;  /* 0x0000001fffb07819 */ /* 0x000fe4000001142a */
[----:B------:R-:W-:Y:S02]  /*2a10*/  IADD3 R150, P5, R42, UR8, RZ ;  /* 0x000000082a967c10 */ /* 0x000fe4000ffbe0ff */
[----:B------:R-:W-:Y:S02]  /*2a20*/  SHF.R.S32.HI R192, RZ, 0x1f, R43 ;  /* 0x0000001fffc07819 */ /* 0x000fe4000001142b */
[----:B------:R-:W-:Y:S02]  /*2a30*/  IADD3 R154, P4, R43, UR8, RZ ;  /* 0x000000082b9a7c10 */ /* 0x000fe4000ff9e0ff */
[----:B------:R-:W-:-:S02]  /*2a40*/  CS2R R42, SRZ ;  /* 0x00000000002a7805 */ /* 0x000fc4000001ff00 */
[----:B------:R-:W-:Y:S02]  /*2a50*/  SHF.R.S32.HI R202, RZ, 0x1f, R45 ;  /* 0x0000001fffca7819 */ /* 0x000fe4000001142d */
[----:B------:R-:W-:Y:S02]  /*2a60*/  IADD3 R162, P2, R45, UR8, RZ ;  /* 0x000000082da27c10 */ /* 0x000fe4000ff5e0ff */
[----:B------:R-:W-:Y:S02]  /*2a70*/  CS2R R44, SRZ ;  /* 0x00000000002c7805 */ /* 0x000fe4000001ff00 */
[----:B------:R-:W-:Y:S02]  /*2a80*/  LOP3.LUT R71, R70, 0x30, RZ, 0xc0, !PT ;  /* 0x0000003046477812 */ /* 0x000fe400078ec0ff */
[----:B------:R-:W-:Y:S02]  /*2a90*/  SGXT R72, R72, 0x1 ;  /* 0x000000014848781a */ /* 0x000fe40000000200 */
[----:B------:R-:W-:Y:S01]  /*2aa0*/  IADD3.X R168, R168, UR9, RZ, P0, !PT ;  /* 0x00000009a8a87c10 */ /* 0x000fe200087fe4ff */
[----:B------:R-:W-:Y:S01]  /*2ab0*/  IMAD R76, R2, 0x40, R71 ;  /* 0x00000040024c7824 */ /* 0x000fe200078e0247 */
[----:B------:R-:W-:-:S02]  /*2ac0*/  IADD3.X R172, R172, UR9, RZ, P6, !PT ;  /* 0x00000009acac7c10 */ /* 0x000fc4000b7fe4ff */
[----:B------:R-:W-:Y:S02]  /*2ad0*/  IADD3.X R176, R176, UR9, RZ, P5, !PT ;  /* 0x00000009b0b07c10 */ /* 0x000fe4000affe4ff */
[----:B------:R-:W-:Y:S02]  /*2ae0*/  IADD3.X R192, R192, UR9, RZ, P4, !PT ;  /* 0x00000009c0c07c10 */ /* 0x000fe4000a7fe4ff */
[----:B------:R-:W-:Y:S02]  /*2af0*/  IADD3.X R202, R202, UR9, RZ, P2, !PT ;  /* 0x00000009caca7c10 */ /* 0x000fe400097fe4ff */
[----:B------:R-:W-:Y:S02]  /*2b00*/  SHF.R.S32.HI R210, RZ, 0x1f, R47 ;  /* 0x0000001fffd27819 */ /* 0x000fe4000001142f */
[----:B------:R-:W-:Y:S02]  /*2b10*/  IADD3 R170, P0, R47, UR8, RZ ;  /* 0x000000082faa7c10 */ /* 0x000fe4000ff1e0ff */
[----:B------:R-:W-:-:S02]  /*2b20*/  CS2R R46, SRZ ;  /* 0x00000000002e7805 */ /* 0x000fc4000001ff00 */
[----:B------:R-:W-:Y:S02]  /*2b30*/  SHF.R.S32.HI R214, RZ, 0x1f, R48 ;  /* 0x0000001fffd67819 */ /* 0x000fe40000011430 */
[----:B------:R-:W-:Y:S02]  /*2b40*/  IADD3 R174, P6, R48, UR8, RZ ;  /* 0x0000000830ae7c10 */ /* 0x000fe4000ffde0ff */
[----:B------:R-:W-:Y:S02]  /*2b50*/  SHF.R.S32.HI R218, RZ, 0x1f, R49 ;  /* 0x0000001fffda7819 */ /* 0x000fe40000011431 */
[----:B------:R-:W-:Y:S02]  /*2b60*/  IADD3 R178, P5, R49, UR8, RZ ;  /* 0x0000000831b27c10 */ /* 0x000fe4000ffbe0ff */
[----:B------:R-:W-:Y:S02]  /*2b70*/  CS2R R48, SRZ ;  /* 0x0000000000307805 */ /* 0x000fe4000001ff00 */
[----:B------:R-:W-:-:S02]  /*2b80*/  SHF.R.S32.HI R222, RZ, 0x1f, R50 ;  /* 0x0000001fffde7819 */ /* 0x000fc40000011432 */
[----:B------:R-:W-:Y:S02]  /*2b90*/  IADD3 R196, P4, R50, UR8, RZ ;  /* 0x0000000832c47c10 */ /* 0x000fe4000ff9e0ff */
[----:B------:R-:W-:Y:S02]  /*2ba0*/  CS2R R50, SRZ ;  /* 0x0000000000327805 */ /* 0x000fe4000001ff00 */
[----:B------:R-:W-:Y:S02]  /*2bb0*/  SHF.R.S32.HI R230, RZ, 0x1f, R52 ;  /* 0x0000001fffe67819 */ /* 0x000fe40000011434 */
[----:B------:R-:W-:Y:S02]  /*2bc0*/  IADD3 R204, P2, R52, UR8, RZ ;  /* 0x0000000834cc7c10 */ /* 0x000fe4000ff5e0ff */
[----:B------:R-:W-:Y:S02]  /*2bd0*/  CS2R R52, SRZ ;  /* 0x0000000000347805 */ /* 0x000fe4000001ff00 */
[----:B------:R-:W-:-:S02]  /*2be0*/  LOP3.LUT R75, R72, 0x90, RZ, 0xc0, !PT ;  /* 0x00000090484b7812 */ /* 0x000fc400078ec0ff */
[----:B------:R-:W-:Y:S02]  /*2bf0*/  IADD3.X R210, R210, UR9, RZ, P0, !PT ;  /* 0x00000009d2d27c10 */ /* 0x000fe400087fe4ff */
[----:B------:R-:W-:Y:S02]  /*2c00*/  IADD3.X R214, R214, UR9, RZ, P6, !PT ;  /* 0x00000009d6d67c10 */ /* 0x000fe4000b7fe4ff */
[----:B------:R-:W-:Y:S02]  /*2c10*/  IADD3.X R218, R218, UR9, RZ, P5, !PT ;  /* 0x00000009dada7c10 */ /* 0x000fe4000affe4ff */
[----:B------:R-:W-:Y:S02]  /*2c20*/  IADD3.X R222, R222, UR9, RZ, P4, !PT ;  /* 0x00000009dede7c10 */ /* 0x000fe4000a7fe4ff */
[----:B------:R-:W-:Y:S02]  /*2c30*/  IADD3.X R230, R230, UR9, RZ, P2, !PT ;  /* 0x00000009e6e67c10 */ /* 0x000fe400097fe4ff */
[----:B------:R-:W-:-:S02]  /*2c40*/  SHF.R.S32.HI R238, RZ, 0x1f, R54 ;  /* 0x0000001fffee7819 */ /* 0x000fc40000011436 */
[----:B------:R-:W-:Y:S02]  /*2c50*/  IADD3 R212, P0, R54, UR8, RZ ;  /* 0x0000000836d47c10 */ /* 0x000fe4000ff1e0ff */
[----:B------:R-:W-:Y:S02]  /*2c60*/  SHF.R.S32.HI R240, RZ, 0x1f, R55 ;  /* 0x0000001ffff07819 */ /* 0x000fe40000011437 */
[----:B------:R-:W-:Y:S02]  /*2c70*/  IADD3 R216, P6, R55, UR8, RZ ;  /* 0x0000000837d87c10 */ /* 0x000fe4000ffde0ff */
[----:B------:R-:W-:Y:S02]  /*2c80*/  CS2R R54, SRZ ;  /* 0x0000000000367805 */ /* 0x000fe4000001ff00 */
[----:B------:R-:W-:Y:S02]  /*2c90*/  SHF.R.S32.HI R106, RZ, 0x1f, R69 ;  /* 0x0000001fff6a7819 */ /* 0x000fe40000011445 */
[----:B------:R-:W-:-:S02]  /*2ca0*/  IADD3 R220, P5, R69, UR8, RZ ;  /* 0x0000000845dc7c10 */ /* 0x000fc4000ffbe0ff */
[----:B------:R-:W-:Y:S02]  /*2cb0*/  SHF.R.S32.HI R104, RZ, 0x1f, R24 ;  /* 0x0000001fff687819 */ /* 0x000fe40000011418 */
[----:B------:R-:W-:Y:S02]  /*2cc0*/  IADD3 R224, P4, R24, UR8, RZ ;  /* 0x0000000818e07c10 */ /* 0x000fe4000ff9e0ff */
[----:B------:R-:W-:Y:S02]  /*2cd0*/  SHF.R.S32.HI R100, RZ, 0x1f, R25 ;  /* 0x0000001fff647819 */ /* 0x000fe40000011419 */
[----:B------:R-:W-:Y:S02]  /*2ce0*/  IADD3 R232, P2, R25, UR8, RZ ;  /* 0x0000000819e87c10 */ /* 0x000fe4000ff5e0ff */
[----:B------:R-:W-:Y:S02]  /*2cf0*/  CS2R R24, SRZ ;  /* 0x0000000000187805 */ /* 0x000fe4000001ff00 */
[----:B------:R-:W-:Y:S01]  /*2d00*/  LOP3.LUT R76, R76, R3, RZ, 0xfc, !PT ;  /* 0x000000034c4c7212 */ /* 0x000fe200078efcff */
[----:B------:R-:W-:Y:S01]  /*2d10*/  UMOV UR8, 0xfffffffe ;  /* 0xfffffffe00087882 */ /* 0x000fe20000000000 */
[----:B------:R-:W-:-:S02]  /*2d20*/  LOP3.LUT R75, R75, 0x7f, R0, 0x78, !PT ;  /* 0x0000007f4b4b7812 */ /* 0x000fc400078e7800 */
[----:B------:R-:W-:Y:S02]  /*2d30*/  IADD3.X R238, R238, UR9, RZ, P0, !PT ;  /* 0x00000009eeee7c10 */ /* 0x000fe400087fe4ff */
[----:B------:R-:W-:Y:S02]  /*2d40*/  IADD3.X R240, R240, UR9, RZ, P6, !PT ;  /* 0x00000009f0f07c10 */ /* 0x000fe4000b7fe4ff */
[----:B------:R-:W-:Y:S02]  /*2d50*/  IADD3.X R106, R106, UR9, RZ, P5, !PT ;  /* 0x000000096a6a7c10 */ /* 0x000fe4000affe4ff */
[----:B------:R-:W-:Y:S02]  /*2d60*/  IADD3.X R104, R104, UR9, RZ, P4, !PT ;  /* 0x0000000968687c10 */ /* 0x000fe4000a7fe4ff */
[----:B------:R-:W-:Y:S02]  /*2d70*/  IADD3.X R102, R102, UR9, RZ, P3, !PT ;  /* 0x0000000966667c10 */ /* 0x000fe40009ffe4ff */
[----:B------:R-:W-:Y:S01]  /*2d80*/  IADD3.X R100, R100, UR9, RZ, P2, !PT ;  /* 0x0000000964647c10 */ /* 0x000fe200097fe4ff */
[----:B------:R-:W-:Y:S01]  /*2d90*/  UMOV UR9, 0x7fffffdf ;  /* 0x7fffffdf00097882 */ /* 0x000fe20000000000 */
[----:B------:R-:W-:Y:S01]  /*2da0*/  LOP3.LUT R69, R0, 0x80, RZ, 0xc0, !PT ;  /* 0x0000008000457812 */ /* 0x000fe200078ec0ff */
[----:B------:R-:W-:Y:S01]  /*2db0*/  UIADD3.64 UR8, UR4, -UR8, URZ ;  /* 0x8000000804087297 */ /* 0x000fe2000fffe03f */
[----:B------:R-:W-:-:S02]  /*2dc0*/  SHF.R.S32.HI R77, RZ, 0x1f, R97 ;  /* 0x0000001fff4d7819 */ /* 0x000fc40000011461 */
[C---:B------:R-:W-:Y:S02]  /*2dd0*/  LOP3.LUT R74, R76.reuse, 0x10, RZ, 0x3c, !PT ;  /* 0x000000104c4a7812 */ /* 0x040fe400078e3cff */
[C---:B------:R-:W-:Y:S02]  /*2de0*/  LOP3.LUT R73, R76.reuse, 0x20, RZ, 0x3c, !PT ;  /* 0x000000204c497812 */ /* 0x040fe400078e3cff */
[----:B------:R-:W-:Y:S02]  /*2df0*/  LOP3.LUT R72, R76, 0x30, RZ, 0x3c, !PT ;  /* 0x000000304c487812 */ /* 0x000fe400078e3cff */
[----:B------:R-:W-:-:S07]  /*2e00*/  LOP3.LUT R71, R75, 0x20, RZ, 0x3c, !PT ;  /* 0x000000204b477812 */ /* 0x000fce00078e3cff */
.L_x_2:
[C---:B------:R-:W-:Y:S02]  /*2e10*/  LOP3.LUT R99, R3.reuse, 0x4, RZ, 0xfc, !PT ;  /* 0x0000000403637812 */ /* 0x040fe400078efcff */
[----:B------:R-:W-:Y:S02]  /*2e20*/  LOP3.LUT R101, R3, 0x8, RZ, 0xfc, !PT ;  /* 0x0000000803657812 */ /* 0x000fe400078efcff */
[----:B------:R-:W-:Y:S02]  /*2e30*/  IADD3 R186, P6, R81, R236, RZ ;  /* 0x000000ec51ba7210 */ /* 0x000fe40007fde0ff */
[----:B------:R-:W-:Y:S02]  /*2e40*/  ISETP.GE.AND P4, PT, R3, UR13, PT ;  /* 0x0000000d03007c0c */ /* 0x000fe4000bf86270 */
[----:B------:R-:W-:Y:S02]  /*2e50*/  ISETP.GE.AND P5, PT, R99, UR13, PT ;  /* 0x0000000d63007c0c */ /* 0x000fe4000bfa6270 */
[----:B------:R-:W-:-:S02]  /*2e60*/  ISETP.GE.AND P0, PT, R101, UR13, PT ;  /* 0x0000000d65007c0c */ /* 0x000fc4000bf06270 */
[----:B------:R-:W-:Y:S02]  /*2e70*/  LEA.HI R99, R0, 0xc, RZ, 0x1a ;  /* 0x0000000c00637811 */ /* 0x000fe400078fd0ff */
[----:B------:R-:W-:Y:S02]  /*2e80*/  LOP3.LUT R101, R3, 0x10, RZ, 0xfc, !PT ;  /* 0x0000001003657812 */ /* 0x000fe400078efcff */
[----:B------:R-:W-:Y:S02]  /*2e90*/  LEA.HI.X.SX32 R187, R81, R98, 0x1, P6 ;  /* 0x0000006251bb7211 */ /* 0x000fe400030f0eff */
[-C--:B------:R-:W-:Y:S02]  /*2ea0*/  IADD3 R182, P3, R79, R236.reuse, RZ ;  /* 0x000000ec4fb67210 */ /* 0x080fe40007f7e0ff */
[----:B------:R-:W-:Y:S02]  /*2eb0*/  IADD3 R184, P6, R82, R236, RZ ;  /* 0x000000ec52b87210 */ /* 0x000fe40007fde0ff */
[----:B------:R-:W-:-:S02]  /*2ec0*/  ISETP.GE.AND P1, PT, R99, UR13, PT ;  /* 0x0000000d63007c0c */ /* 0x000fc4000bf26270 */
[----:B------:R-:W-:Y:S02]  /*2ed0*/  ISETP.GE.AND P2, PT, R101, UR13, PT ;  /* 0x0000000d65007c0c */ /* 0x000fe4000bf46270 */
[----:B------:R-:W-:Y:S02]  /*2ee0*/  LOP3.LUT R99, R3, 0x14, RZ, 0xfc, !PT ;  /* 0x0000001403637812 */ /* 0x000fe400078efcff */
[----:B------:R-:W-:Y:S02]  /*2ef0*/  PRMT R101, RZ, 0x7610, R101 ;  /* 0x00007610ff657816 */ /* 0x000fe40000000065 */
[-C--:B------:R-:W-:Y:S02]  /*2f00*/  LEA.HI.X.SX32 R183, R79, R98.reuse, 0x1, P3 ;  /* 0x000000624fb77211 */ /* 0x080fe400018f0eff */
[----:B------:R-:W-:Y:S02]  /*2f10*/  LEA.HI.X.SX32 R185, R82, R98, 0x1, P6 ;  /* 0x0000006252b97211 */ /* 0x000fe400030f0eff */
[----:B------:R-:W-:Y:S01]  /*2f20*/  IADD3 R180, P6, R92, R236, RZ ;  /* 0x000000ec5cb47210 */ /* 0x000fe20007fde0ff */
[----:B------:R0:W2:Y:S01]  /*2f30*/  @!P4 LDG.E.U8 R101, desc[UR16][R182.64] ;  /* 0x00000010b665c981 */ /* 0x0000a2000c1e1100 */
[----:B------:R-:W-:-:S02]  /*2f40*/  ISETP.GE.AND P3, PT, R99, UR13, PT ;  /* 0x0000000d63007c0c */ /* 0x000fc4000bf66270 */
[----:B------:R-:W-:Y:S02]  /*2f50*/  LOP3.LUT R99, R3, 0x18, RZ, 0xfc, !PT ;  /* 0x0000001803637812 */ /* 0x000fe400078efcff */
[----:B------:R-:W-:Y:S02]  /*2f60*/  PRMT R103, RZ, 0x7610, R103 ;  /* 0x00007610ff677816 */ /* 0x000fe40000000067 */
[----:B------:R-:W-:Y:S02]  /*2f70*/  LEA.HI.X.SX32 R181, R92, R98, 0x1, P6 ;  /* 0x000000625cb57211 */ /* 0x000fe400030f0eff */
[----:B------:R-:W-:Y:S02]  /*2f80*/  LEA.HI R105, R0, 0x1c, RZ, 0x1a ;  /* 0x0000001c00697811 */ /* 0x000fe400078fd0ff */
[----:B0-----:R-:W-:Y:S01]  /*2f90*/  IADD3 R182, P6, R83, R236, RZ ;  /* 0x000000ec53b67210 */ /* 0x001fe20007fde0ff */
[----:B------:R0:W3:Y:S01]  /*2fa0*/  @!P5 LDG.E.U8 R103, desc[UR16][R186.64] ;  /* 0x00000010ba67d981 */ /* 0x0000e2000c1e1100 */
[----:B------:R-:W-:-:S02]  /*2fb0*/  ISETP.GE.AND P4, PT, R99, UR13, PT ;  /* 0x0000000d63007c0c */ /* 0x000fc4000bf86270 */
[----:B------:R-:W-:Y:S02]  /*2fc0*/  PRMT R99, RZ, 0x7610, R99 ;  /* 0x00007610ff637816 */ /* 0x000fe40000000063 */
[----:B------:R-:W-:Y:S02]  /*2fd0*/  LEA.HI.X.SX32 R183, R83, R98, 0x1, P6 ;  /* 0x0000006253b77211 */ /* 0x000fe400030f0eff */
[----:B------:R-:W-:Y:S02]  /*2fe0*/  ISETP.GE.AND P5, PT, R105, UR13, PT ;  /* 0x0000000d69007c0c */ /* 0x000fe4000bfa6270 */
[----:B------:R-:W-:Y:S01]  /*2ff0*/  LOP3.LUT R105, R3, 0x20, RZ, 0xfc, !PT ;  /* 0x0000002003697812 */ /* 0x000fe200078efcff */
[----:B------:R1:W4:Y:S01]  /*3000*/  @!P0 LDG.E.U8 R99, desc[UR16][R184.64] ;  /* 0x00000010b8638981 */ /* 0x000322000c1e1100 */
[----:B0-----:R-:W-:Y:S02]  /*3010*/  IADD3 R186, P6, R84, R236, RZ ;  /* 0x000000ec54ba7210 */ /* 0x001fe40007fde0ff */
[----:B------:R-:W-:-:S02]  /*3020*/  PRMT R109, RZ, 0x7610, R109 ;  /* 0x00007610ff6d7816 */ /* 0x000fc4000000006d */
[----:B------:R-:W-:Y:S02]  /*3030*/  LEA.HI.X.SX32 R187, R84, R98, 0x1, P6 ;  /* 0x0000006254bb7211 */ /* 0x000fe400030f0eff */
[----:B------:R-:W-:Y:S02]  /*3040*/  ISETP.GE.AND P0, PT, R105, UR13, PT ;  /* 0x0000000d69007c0c */ /* 0x000fe4000bf06270 */
[----:B------:R-:W-:Y:S01]  /*3050*/  LOP3.LUT R105, R3, 0x24, RZ, 0xfc, !PT ;  /* 0x0000002403697812 */ /* 0x000fe200078efcff */
[----:B------:R0:W5:Y:S01]  /*3060*/  @!P1 LDG.E.U8 R109, desc[UR16][R180.64] ;  /* 0x00000010b46d9981 */ /* 0x000162000c1e1100 */
[----:B-1----:R-:W-:Y:S02]  /*3070*/  IADD3 R184, P6, R85, R236, RZ ;  /* 0x000000ec55b87210 */ /* 0x002fe40007fde0ff */
[----:B------:R-:W-:Y:S02]  /*3080*/  PRMT R107, RZ, 0x7610, R107 ;  /* 0x00007610ff6b7816 */ /* 0x000fe4000000006b */
[----:B------:R-:W-:-:S02]  /*3090*/  LOP3.LUT R111, R3, 0x28, RZ, 0xfc, !PT ;  /* 0x00000028036f7812 */ /* 0x000fc400078efcff */
[----:B------:R-:W-:Y:S02]  /*30a0*/  LEA.HI.X.SX32 R185, R85, R98, 0x1, P6 ;  /* 0x0000006255b97211 */ /* 0x000fe400030f0eff */
[----:B------:R-:W-:Y:S01]  /*30b0*/  ISETP.GE.AND P1, PT, R105, UR13, PT ;  /* 0x0000000d69007c0c */ /* 0x000fe2000bf26270 */
[----:B------:R1:W5:Y:S01]  /*30c0*/  @!P2 LDG.E.U8 R107, desc[UR16][R182.64] ;  /* 0x00000010b66ba981 */ /* 0x000362000c1e1100 */
[----:B0-----:R-:W-:Y:S02]  /*30d0*/  IADD3 R180, P6, R93, R236, RZ ;  /* 0x000000ec5db47210 */ /* 0x001fe40007fde0ff */
[----:B------:R-:W-:Y:S02]  /*30e0*/  PRMT R105, RZ, 0x7610, R105 ;  /* 0x00007610ff697816 */ /* 0x000fe40000000069 */
[----:B------:R-:W-:Y:S02]  /*30f0*/  ISETP.GE.AND P2, PT, R111, UR13, PT ;  /* 0x0000000d6f007c0c */ /* 0x000fe4000bf46270 */
[----:B------:R-:W-:-:S02]  /*3100*/  LEA.HI R113, R0, 0x2c, RZ, 0x1a ;  /* 0x0000002c00717811 */ /* 0x000fc400078fd0ff */
[----:B------:R-:W-:Y:S01]  /*3110*/  PRMT R111, RZ, 0x7610, R111 ;  /* 0x00007610ff6f7816 */ /* 0x000fe2000000006f */
[----:B------:R0:W5:Y:S01]  /*3120*/  @!P3 LDG.E.U8 R105, desc[UR16][R186.64] ;  /* 0x00000010ba69b981 */ /* 0x000162000c1e1100 */
[----:B------:R-:W-:Y:S02]  /*3130*/  LEA.HI.X.SX32 R181, R93, R98, 0x1, P6 ;  /* 0x000000625db57211 */ /* 0x000fe400030f0eff */
[----:B-1----:R-:W-:Y:S02]  /*3140*/  IADD3 R182, P6, R86, R236, RZ ;  /* 0x000000ec56b67210 */ /* 0x002fe40007fde0ff */
[----:B------:R-:W-:Y:S01]  /*3150*/  LOP3.LUT R115, R3, 0x30, RZ, 0xfc, !PT ;  /* 0x0000003003737812 */ /* 0x000fe200078efcff */
[----:B------:R-:W5:Y:S01]  /*3160*/  @!P4 LDG.E.U8 R111, desc[UR16][R184.64] ;  /* 0x00000010b86fc981 */ /* 0x000f62000c1e1100 */
[----:B------:R-:W-:Y:S02]  /*3170*/  ISETP.GE.AND P3, PT, R113, UR13, PT ;  /* 0x0000000d71007c0c */ /* 0x000fe4000bf66270 */
[----:B------:R-:W-:-:S02]  /*3180*/  PRMT R113, RZ, 0x7610, R113 ;  /* 0x00007610ff717816 */ /* 0x000fc40000000071 */
[----:B------:R-:W-:Y:S02]  /*3190*/  LEA.HI.X.SX32 R183, R86, R98, 0x1, P6 ;  /* 0x0000006256b77211 */ /* 0x000fe400030f0eff */
[----:B------:R-:W-:Y:S02]  /*31a0*/  IADD3 R188, P6, R87, R236, RZ ;  /* 0x000000ec57bc7210 */ /* 0x000fe40007fde0ff */
[----:B------:R-:W-:Y:S01]  /*31b0*/  ISETP.GE.AND P4, PT, R115, UR13, PT ;  /* 0x0000000d73007c0c */ /* 0x000fe2000bf86270 */
[----:B------:R1:W5:Y:S01]  /*31c0*/  @!P5 LDG.E.U8 R113, desc[UR16][R180.64] ;  /* 0x00000010b471d981 */ /* 0x000362000c1e1100 */
[----:B------:R-:W-:Y:S02]  /*31d0*/  LOP3.LUT R115, R3, 0x34, RZ, 0xfc, !PT ;  /* 0x0000003403737812 */ /* 0x000fe400078efcff */
[----:B------:R-:W-:Y:S02]  /*31e0*/  PRMT R242, RZ, 0x7610, R242 ;  /* 0x00007610fff27816 */ /* 0x000fe400000000f2 */
[----:B------:R-:W-:-:S02]  /*31f0*/  LEA.HI.X.SX32 R189, R87, R98, 0x1, P6 ;  /* 0x0000006257bd7211 */ /* 0x000fc400030f0eff */
[C---:B0-----:R-:W-:Y:S02]  /*3200*/  IADD3 R186, P6, R88.reuse, R236, RZ ;  /* 0x000000ec58ba7210 */ /* 0x041fe40007fde0ff */
[----:B------:R-:W-:Y:S01]  /*3210*/  ISETP.GE.AND P5, PT, R115, UR13, PT ;  /* 0x0000000d73007c0c */ /* 0x000fe2000bfa6270 */
[----:B------:R0:W5:Y:S01]  /*3220*/  @!P0 LDG.E.U8 R242, desc[UR16][R182.64] ;  /* 0x00000010b6f28981 */ /* 0x000162000c1e1100 */
[----:B------:R-:W-:Y:S02]  /*3230*/  LOP3.LUT R115, R3, 0x38, RZ, 0xfc, !PT ;  /* 0x0000003803737812 */ /* 0x000fe400078efcff */
[----:B------:R-:W-:Y:S02]  /*3240*/  PRMT R244, RZ, 0x7610, R244 ;  /* 0x00007610fff47816 */ /* 0x000fe400000000f4 */
[----:B------:R-:W-:Y:S02]  /*3250*/  PRMT R246, RZ, 0x7610, R246 ;  /* 0x00007610fff67816 */ /* 0x000fe400000000f6 */
[----:B------:R-:W-:-:S02]  /*3260*/  LEA.HI.X.SX32 R187, R88, R98, 0x1, P6 ;  /* 0x0000006258bb7211 */ /* 0x000fc400030f0eff */
[----:B-1----:R-:W-:Y:S02]  /*3270*/  IADD3 R180, P6, R94, R236, RZ ;  /* 0x000000ec5eb47210 */ /* 0x002fe40007fde0ff */
[----:B------:R-:W-:Y:S01]  /*3280*/  ISETP.GE.AND P0, PT, R115, UR13, PT ;  /* 0x0000000d73007c0c */ /* 0x000fe2000bf06270 */
[----:B------:R1:W5:Y:S01]  /*3290*/  @!P2 LDG.E.U8 R244, desc[UR16][R186.64] ;  /* 0x00000010baf4a981 */ /* 0x000362000c1e1100 */
[----:B------:R-:W-:Y:S02]  /*32a0*/  LEA.HI R115, R0, 0x3c, RZ, 0x1a ;  /* 0x0000003c00737811 */ /* 0x000fe400078fd0ff */
[----:B------:R-:W-:Y:S01]  /*32b0*/  PRMT R248, RZ, 0x7610, R248 ;  /* 0x00007610fff87816 */ /* 0x000fe200000000f8 */
[----:B------:R1:W5:Y:S01]  /*32c0*/  @!P1 LDG.E.U8 R246, desc[UR16][R188.64] ;  /* 0x00000010bcf69981 */ /* 0x000362000c1e1100 */
[----:B------:R-:W-:Y:S02]  /*32d0*/  LEA.HI.X.SX32 R181, R94, R98, 0x1, P6 ;  /* 0x000000625eb57211 */ /* 0x000fe400030f0eff */
[----:B0-----:R-:W-:-:S02]  /*32e0*/  IADD3 R182, P2, R89, R236, RZ ;  /* 0x000000ec59b67210 */ /* 0x001fc40007f5e0ff */
[----:B------:R-:W-:Y:S01]  /*32f0*/  ISETP.GE.AND P1, PT, R115, UR13, PT ;  /* 0x0000000d73007c0c */ /* 0x000fe2000bf26270 */
[----:B------:R0:W5:Y:S01]  /*3300*/  @!P3 LDG.E.U8 R248, desc[UR16][R180.64] ;  /* 0x00000010b4f8b981 */ /* 0x000162000c1e1100 */
[----:B------:R-:W-:Y:S02]  /*3310*/  LEA.HI.X.SX32 R183, R89, R98, 0x1, P2 ;  /* 0x0000006259b77211 */ /* 0x000fe400010f0eff */
[-C--:B------:R-:W-:Y:S02]  /*3320*/  IADD3 R184, P6, R90, R236.reuse, RZ ;  /* 0x000000ec5ab87210 */ /* 0x080fe40007fde0ff */
[-C--:B-1----:R-:W-:Y:S02]  /*3330*/  IADD3 R186, P2, R91, R236.reuse, RZ ;  /* 0x000000ec5bba7210 */ /* 0x082fe40007f5e0ff */
[----:B------:R-:W-:Y:S02]  /*3340*/  IADD3 R188, P3, R95, R236, RZ ;  /* 0x000000ec5fbc7210 */ /* 0x000fe40007f7e0ff */
[----:B------:R-:W-:-:S02]  /*3350*/  PRMT R115, RZ, 0x7610, R115 ;  /* 0x00007610ff737816 */ /* 0x000fc40000000073 */
[----:B------:R-:W-:Y:S02]  /*3360*/  PRMT R117, RZ, 0x7610, R117 ;  /* 0x00007610ff757816 */ /* 0x000fe40000000075 */
[----:B------:R-:W-:Y:S02]  /*3370*/  PRMT R121, RZ, 0x7610, R121 ;  /* 0x00007610ff797816 */ /* 0x000fe40000000079 */
[----:B------:R-:W-:Y:S01]  /*3380*/  PRMT R119, RZ, 0x7610, R119 ;  /* 0x00007610ff777816 */ /* 0x000fe20000000077 */
[----:B------:R-:W5:Y:S01]  /*3390*/  @!P4 LDG.E.U8 R115, desc[UR16][R182.64] ;  /* 0x00000010b673c981 */ /* 0x000f62000c1e1100 */
[-C--:B------:R-:W-:Y:S02]  /*33a0*/  LEA.HI.X.SX32 R185, R90, R98.reuse, 0x1, P6 ;  /* 0x000000625ab97211 */ /* 0x080fe400030f0eff */
[-C--:B------:R-:W-:Y:S02]  /*33b0*/  LEA.HI.X.SX32 R187, R91, R98.reuse, 0x1, P2 ;  /* 0x000000625bbb7211 */ /* 0x080fe400010f0eff */
[----:B------:R-:W-:Y:S01]  /*33c0*/  LEA.HI.X.SX32 R189, R95, R98, 0x1, P3 ;  /* 0x000000625fbd7211 */ /* 0x000fe200018f0eff */
[----:B------:R1:W5:Y:S04]  /*33d0*/  @!P5 LDG.E.U8 R117, desc[UR16][R184.64] ;  /* 0x00000010b875d981 */ /* 0x000368000c1e1100 */
[----:B------:R1:W5:Y:S04]  /*33e0*/  @!P0 LDG.E.U8 R121, desc[UR16][R186.64] ;  /* 0x00000010ba798981 */ /* 0x000368000c1e1100 */
[----:B------:R1:W5:Y:S01]  /*33f0*/  @!P1 LDG.E.U8 R119, desc[UR16][R188.64] ;  /* 0x00000010bc779981 */ /* 0x000362000c1e1100 */
[----:B------:R-:W-:Y:S01]  /*3400*/  BAR.SYNC.DEFER_BLOCKING 0x0 ;  /* 0x0000000000007b1d */ /* 0x000fe20000010000 */
[----:B------:R-:W-:-:S02]  /*3410*/  IADD3 RZ, P3, R97, R200, RZ ;  /* 0x000000c861ff7210 */ /* 0x000fc40007f7e0ff */
[----:B------:R-:W-:Y:S02]  /*3420*/  IADD3 RZ, P0, R97, R196, RZ ;  /* 0x000000c461ff7210 */ /* 0x000fe40007f1e0ff */
[----:B------:R-:W-:Y:S01]  /*3430*/  ISETP.GE.AND P2, PT, R2, UR13, PT ;  /* 0x0000000d02007c0c */ /* 0x000fe2000bf46270 */
[----:B------:R-:W-:Y:S01]  /*3440*/  IMAD.X R191, R77, 0x1, R226, P3 ;  /* 0x000000014dbf7824 */ /* 0x000fe200018e06e2 */
[----:B------:R-:W-:Y:S01]  /*3450*/  IADD3 RZ, P3, R97, R178, RZ ;  /* 0x000000b261ff7210 */ /* 0x000fe20007f7e0ff */
[----:B------:R-:W-:Y:S01]  /*3460*/  IMAD.X R195, R77, 0x1, R222, P0 ;  /* 0x000000014dc37824 */ /* 0x000fe200000e06de */
[C---:B------:R-:W-:Y:S02]  /*3470*/  IADD3 RZ, P0, R97.reuse, R170, RZ ;  /* 0x000000aa61ff7210 */ /* 0x040fe40007f1e0ff */
[C---:B------:R-:W-:Y:S01]  /*3480*/  IADD3 RZ, P1, R97.reuse, R174, RZ ;  /* 0x000000ae61ff7210 */ /* 0x040fe20007f3e0ff */
[----:B0-----:R-:W-:Y:S01]  /*3490*/  IMAD.IADD R180, R97, 0x1, R178 ;  /* 0x0000000161b47824 */ /* 0x001fe200078e02b2 */
[----:B------:R-:W-:Y:S01]  /*34a0*/  PRMT R127, RZ, 0x7610, R127 ;  /* 0x00007610ff7f7816 */ /* 0x000fe2000000007f */
[----:B------:R-:W-:Y:S01]  /*34b0*/  IMAD.X R181, R77, 0x1, R218, P3 ;  /* 0x000000014db57824 */ /* 0x000fe200018e06da */
[----:B------:R-:W-:Y:S01]  /*34c0*/  IADD3 RZ, P3, R97, R166, RZ ;  /* 0x000000a661ff7210 */ /* 0x000fe20007f7e0ff */
[----:B-1----:R-:W-:Y:S01]  /*34d0*/  IMAD.X R185, R77, 0x1, R210, P0 ;  /* 0x000000014db97824 */ /* 0x002fe200000e06d2 */
[----:B------:R-:W-:Y:S01]  /*34e0*/  IADD3 RZ, P0, R97, R158, RZ ;  /* 0x0000009e61ff7210 */ /* 0x000fe20007f1e0ff */
[----:B------:R-:W-:Y:S01]  /*34f0*/  IMAD.X R183, R77, 0x1, R214, P1 ;  /* 0x000000014db77824 */ /* 0x000fe200008e06d6 */
[C---:B------:R-:W-:Y:S01]  /*3500*/  IADD3 RZ, P1, R97.reuse, R162, RZ ;  /* 0x000000a261ff7210 */ /* 0x040fe20007f3e0ff */
[C---:B------:R-:W-:Y:S01]  /*3510*/  IMAD.IADD R194, R97.reuse, 0x1, R196 ;  /* 0x0000000161c27824 */ /* 0x040fe200078e02c4 */
[----:B------:R-:W-:Y:S01]  /*3520*/  PRMT R250, RZ, 0x7610, R250 ;  /* 0x00007610fffa7816 */ /* 0x000fe200000000fa */
[C---:B------:R-:W-:Y:S01]  /*3530*/  IMAD.IADD R182, R97.reuse, 0x1, R174 ;  /* 0x0000000161b67824 */ /* 0x040fe200078e02ae */
[----:B------:R-:W-:Y:S01]  /*3540*/  PRMT R123, RZ, 0x7610, R123 ;  /* 0x00007610ff7b7816 */ /* 0x000fe2000000007b */
[----:B------:R0:W5:Y:S01]  /*3550*/  @!P2 LDG.E.U8 R127, desc[UR16][R180.64] ;  /* 0x00000010b47fa981 */ /* 0x000162000c1e1100 */
[----:B------:R-:W-:Y:S01]  /*3560*/  PRMT R129, RZ, 0x7610, R129 ;  /* 0x00007610ff817816 */ /* 0x000fe20000000081 */
[----:B------:R-:W-:Y:S01]  /*3570*/  IMAD.IADD R186, R97, 0x1, R166 ;  /* 0x0000000161ba7824 */ /* 0x000fe200078e02a6 */
[----:B------:R-:W-:Y:S01]  /*3580*/  PRMT R125, RZ, 0x7610, R125 ;  /* 0x00007610ff7d7816 */ /* 0x000fe2000000007d */
[----:B------:R-:W-:Y:S01]  /*3590*/  IMAD.X R187, R77, 0x1, R206, P3 ;  /* 0x000000014dbb7824 */ /* 0x000fe200018e06ce */
[C---:B------:R-:W-:Y:S01]  /*35a0*/  IADD3 RZ, P3, R97.reuse, R154, RZ ;  /* 0x0000009a61ff7210 */ /* 0x040fe20007f7e0ff */
[----:B------:R-:W-:Y:S01]  /*35b0*/  IMAD.IADD R184, R97, 0x1, R170 ;  /* 0x0000000161b87824 */ /* 0x000fe200078e02aa */
[----:B------:R1:W5:Y:S01]  /*35c0*/  @!P2 LDG.E.U8 R250, desc[UR16][R194.64] ;  /* 0x00000010c2faa981 */ /* 0x000362000c1e1100 */
[----:B------:R-:W-:-:S02]  /*35d0*/  IMAD.X R189, R77, 0x1, R202, P1 ;  /* 0x000000014dbd7824 */ /* 0x000fc400008e06ca */
[----:B0-----:R-:W-:Y:S01]  /*35e0*/  IMAD.X R181, R77, 0x1, R198, P0 ;  /* 0x000000014db57824 */ /* 0x001fe200000e06c6 */
[C---:B------:R-:W-:Y:S01]  /*35f0*/  IADD3 RZ, P0, R97.reuse, R146, RZ ;  /* 0x0000009261ff7210 */ /* 0x040fe20007f1e0ff */
[----:B------:R0:W5:Y:S01]  /*3600*/  @!P2 LDG.E.U8 R123, desc[UR16][R182.64] ;  /* 0x00000010b67ba981 */ /* 0x000162000c1e1100 */
[C---:B------:R-:W-:Y:S01]  /*3610*/  IADD3 RZ, P1, R97.reuse, R150, RZ ;  /* 0x0000009661ff7210 */ /* 0x040fe20007f3e0ff */
[C---:B------:R-:W-:Y:S01]  /*3620*/  IMAD.IADD R180, R97.reuse, 0x1, R158 ;  /* 0x0000000161b47824 */ /* 0x040fe200078e029e */
[----:B------:R-:W-:Y:S01]  /*3630*/  PRMT R137, RZ, 0x7610, R137 ;  /* 0x00007610ff897816 */ /* 0x000fe20000000089 */
[----:B------:R0:W5:Y:S01]  /*3640*/  @!P2 LDG.E.U8 R129, desc[UR16][R186.64] ;  /* 0x00000010ba81a981 */ /* 0x000162000c1e1100 */
[----:B-1----:R-:W-:Y:S01]  /*3650*/  PRMT R194, RZ, 0x7610, R194 ;  /* 0x00007610ffc27816 */ /* 0x002fe200000000c2 */
[C---:B------:R-:W-:Y:S01]  /*3660*/  IMAD.IADD R188, R97.reuse, 0x1, R162 ;  /* 0x0000000161bc7824 */ /* 0x040fe200078e02a2 */
[----:B------:R-:W-:Y:S01]  /*3670*/  PRMT R131, RZ, 0x7610, R131 ;  /* 0x00007610ff837816 */ /* 0x000fe20000000083 */
[----:B------:R1:W5:Y:S01]  /*3680*/  @!P2 LDG.E.U8 R125, desc[UR16][R184.64] ;  /* 0x00000010b87da981 */ /* 0x000362000c1e1100 */
[----:B0-----:R-:W-:-:S02]  /*3690*/  IMAD.IADD R182, R97, 0x1, R154 ;  /* 0x0000000161b67824 */ /* 0x001fc400078e029a */
[----:B------:R-:W-:Y:S01]  /*36a0*/  IMAD.X R183, R77, 0x1, R192, P3 ;  /* 0x000000014db77824 */ /* 0x000fe200018e06c0 */
[----:B------:R-:W-:Y:S01]  /*36b0*/  IADD3 RZ, P3, R97, R142, RZ ;  /* 0x0000008e61ff7210 */ /* 0x000fe20007f7e0ff */
[----:B------:R-:W-:Y:S01]  /*36c0*/  IMAD.X R187, R77, 0x1, R172, P0 ;  /* 0x000000014dbb7824 */ /* 0x000fe200000e06ac */
[----:B------:R-:W-:Y:S01]  /*36d0*/  IADD3 RZ, P0, R97, R134, RZ ;  /* 0x0000008661ff7210 */ /* 0x000fe20007f1e0ff */
[----:B------:R0:W5:Y:S01]  /*36e0*/  @!P2 LDG.E.U8 R194, desc[UR16][R180.64] ;  /* 0x00000010b4c2a981 */ /* 0x000162000c1e1100 */
[----:B-1----:R-:W-:Y:S01]  /*36f0*/  IMAD.X R185, R77, 0x1, R176, P1 ;  /* 0x000000014db97824 */ /* 0x002fe200008e06b0 */
[C---:B------:R-:W-:Y:S02]  /*3700*/  IADD3 RZ, P1, R97.reuse, R138, RZ ;  /* 0x0000008a61ff7210 */ /* 0x040fe40007f3e0ff */
[----:B------:R1:W5:Y:S01]  /*3710*/  @!P2 LDG.E.U8 R137, desc[UR16][R182.64] ;  /* 0x00000010b689a981 */ /* 0x000362000c1e1100 */
[----:B------:R-:W-:Y:S01]  /*3720*/  PRMT R133, RZ, 0x7610, R133 ;  /* 0x00007610ff857816 */ /* 0x000fe20000000085 */
[C---:B------:R-:W-:Y:S01]  /*3730*/  IMAD.IADD R184, R97.reuse, 0x1, R150 ;  /* 0x0000000161b87824 */ /* 0x040fe200078e0296 */
[----:B------:R-:W-:Y:S01]  /*3740*/  PRMT R155, RZ, 0x7610, R155 ;  /* 0x00007610ff9b7816 */ /* 0x000fe2000000009b */
[----:B------:R1:W5:Y:S01]  /*3750*/  @!P2 LDG.E.U8 R131, desc[UR16][R188.64] ;  /* 0x00000010bc83a981 */ /* 0x000362000c1e1100 */
[----:B------:R-:W-:Y:S01]  /*3760*/  PRMT R135, RZ, 0x7610, R135 ;  /* 0x00007610ff877816 */ /* 0x000fe20000000087 */
[----:B0-----:R-:W-:-:S02]  /*3770*/  IMAD.IADD R180, R97, 0x1, R142 ;  /* 0x0000000161b47824 */ /* 0x001fc400078e028e */
[----:B------:R-:W-:Y:S01]  /*3780*/  IMAD.X R181, R77, 0x1, R168, P3 ;  /* 0x000000014db57824 */ /* 0x000fe200018e06a8 */
[----:B------:R-:W-:Y:S01]  /*3790*/  IADD3 RZ, P3, R97, R130, RZ ;  /* 0x0000008261ff7210 */ /* 0x000fe20007f7e0ff */
[----:B-1----:R-:W-:Y:S01]  /*37a0*/  IMAD.X R183, R77, 0x1, R160, P0 ;  /* 0x000000014db77824 */ /* 0x002fe200000e06a0 */
[C---:B------:R-:W-:Y:S01]  /*37b0*/  IADD3 RZ, P0, R97.reuse, R122, RZ ;  /* 0x0000007a61ff7210 */ /* 0x040fe20007f1e0ff */
[----:B------:R-:W-:Y:S01]  /*37c0*/  IMAD.IADD R186, R97, 0x1, R146 ;  /* 0x0000000161ba7824 */ /* 0x000fe200078e0292 */
[----:B------:R0:W5:Y:S01]  /*37d0*/  @!P2 LDG.E.U8 R133, desc[UR16][R184.64] ;  /* 0x00000010b885a981 */ /* 0x000162000c1e1100 */
[----:B------:R-:W-:Y:S01]  /*37e0*/  IMAD.X R189, R77, 0x1, R164, P1 ;  /* 0x000000014dbd7824 */ /* 0x000fe200008e06a4 */
[C---:B------:R-:W-:Y:S02]  /*37f0*/  IADD3 RZ, P1, R97.reuse, R126, RZ ;  /* 0x0000007e61ff7210 */ /* 0x040fe40007f3e0ff */
[----:B------:R1:W5:Y:S01]  /*3800*/  @!P2 LDG.E.U8 R155, desc[UR16][R180.64] ;  /* 0x00000010b49ba981 */ /* 0x000362000c1e1100 */
[----:B------:R-:W-:Y:S01]  /*3810*/  PRMT R161, RZ, 0x7610, R161 ;  /* 0x00007610ffa17816 */ /* 0x000fe200000000a1 */
[C---:B------:R-:W-:Y:S01]  /*3820*/  IMAD.IADD R188, R97.reuse, 0x1, R138 ;  /* 0x0000000161bc7824 */ /* 0x040fe200078e028a */
[----:B------:R-:W-:Y:S01]  /*3830*/  PRMT R157, RZ, 0x7610, R157 ;  /* 0x00007610ff9d7816 */ /* 0x000fe2000000009d */
[----:B------:R1:W5:Y:S01]  /*3840*/  @!P2 LDG.E.U8 R135, desc[UR16][R186.64] ;  /* 0x00000010ba87a981 */ /* 0x000362000c1e1100 */
[----:B------:R-:W-:Y:S01]  /*3850*/  PRMT R159, RZ, 0x7610, R159 ;  /* 0x00007610ff9f7816 */ /* 0x000fe2000000009f */
[----:B0-----:R-:W-:Y:S01]  /*3860*/  IMAD.IADD R184, R97, 0x1, R130 ;  /* 0x0000000161b87824 */ /* 0x001fe200078e0282 */
[----:B------:R-:W-:Y:S01]  /*3870*/  PRMT R252, RZ, 0x7610, R252 ;  /* 0x00007610fffc7816 */ /* 0x000fe200000000fc */
[C---:B------:R-:W-:Y:S01]  /*3880*/  IMAD.X R185, R77.reuse, 0x1, R156, P3 ;  /* 0x000000014db97824 */ /* 0x040fe200018e069c */
[----:B------:R-:W-:Y:S01]  /*3890*/  PRMT R163, RZ, 0x7610, R163 ;  /* 0x00007610ffa37816 */ /* 0x000fe200000000a3 */
[----:B-1----:R-:W-:Y:S01]  /*38a0*/  IMAD.X R181, R77, 0x1, R148, P0 ;  /* 0x000000014db57824 */ /* 0x002fe200000e0694 */
[C---:B------:R-:W-:Y:S01]  /*38b0*/  IADD3 RZ, P0, R97.reuse, R112, RZ ;  /* 0x0000007061ff7210 */ /* 0x040fe20007f1e0ff */
[C---:B------:R-:W-:Y:S01]  /*38c0*/  IMAD.IADD R182, R97.reuse, 0x1, R134 ;  /* 0x0000000161b67824 */ /* 0x040fe200078e0286 */
[----:B------:R-:W-:Y:S01]  /*38d0*/  IADD3 RZ, P3, R97, R118, RZ ;  /* 0x0000007661ff7210 */ /* 0x000fe20007f7e0ff */
[----:B------:R-:W-:Y:S01]  /*38e0*/  IMAD.X R187, R77, 0x1, R152, P1 ;  /* 0x000000014dbb7824 */ /* 0x000fe200008e0698 */
[C---:B------:R-:W-:Y:S01]  /*38f0*/  IADD3 RZ, P1, R97.reuse, R116, RZ ;  /* 0x0000007461ff7210 */ /* 0x040fe20007f3e0ff */
[C---:B------:R-:W-:Y:S01]  /*3900*/  IMAD.IADD R190, R97.reuse, 0x1, R200 ;  /* 0x0000000161be7824 */ /* 0x040fe200078e02c8 */
[----:B------:R-:W-:Y:S01]  /*3910*/  PRMT R165, RZ, 0x7610, R165 ;  /* 0x00007610ffa57816 */ /* 0x000fe200000000a5 */
[C---:B------:R-:W-:Y:S01]  /*3920*/  IMAD.IADD R186, R97.reuse, 0x1, R126 ;  /* 0x0000000161ba7824 */ /* 0x040fe200078e027e */
[----:B------:R0:W5:Y:S01]  /*3930*/  @!P2 LDG.E.U8 R161, desc[UR16][R184.64] ;  /* 0x00000010b8a1a981 */ /* 0x000162000c1e1100 */
[----:B------:R-:W-:Y:S01]  /*3940*/  IMAD.IADD R180, R97, 0x1, R122 ;  /* 0x0000000161b47824 */ /* 0x000fe200078e027a */
[----:B------:R-:W-:-:S02]  /*3950*/  PRMT R167, RZ, 0x7610, R167 ;  /* 0x00007610ffa77816 */ /* 0x000fc400000000a7 */
[----:B------:R1:W5:Y:S01]  /*3960*/  @!P2 LDG.E.U8 R157, desc[UR16][R188.64] ;  /* 0x00000010bc9da981 */ /* 0x000362000c1e1100 */
[----:B------:R-:W-:Y:S02]  /*3970*/  PRMT R169, RZ, 0x7610, R169 ;  /* 0x00007610ffa97816 */ /* 0x000fe400000000a9 */
[----:B------:R-:W-:Y:S01]  /*3980*/  PRMT R171, RZ, 0x7610, R171 ;  /* 0x00007610ffab7816 */ /* 0x000fe200000000ab */
[----:B------:R1:W5:Y:S01]  /*3990*/  @!P2 LDG.E.U8 R159, desc[UR16][R182.64] ;  /* 0x00000010b69fa981 */ /* 0x000362000c1e1100 */
[----:B0-----:R-:W-:Y:S01]  /*39a0*/  IMAD.X R185, R77, 0x1, R132, P0 ;  /* 0x000000014db97824 */ /* 0x001fe200000e0684 */
[C---:B------:R-:W-:Y:S02]  /*39b0*/  IADD3 RZ, P0, R97.reuse, R108, RZ ;  /* 0x0000006c61ff7210 */ /* 0x040fe40007f1e0ff */
[----:B------:R0:W5:Y:S01]  /*39c0*/  @!P2 LDG.E.U8 R252, desc[UR16][R190.64] ;  /* 0x00000010befca981 */ /* 0x000162000c1e1100 */
[----:B------:R-:W-:Y:S02]  /*39d0*/  IMAD.IADD R184, R97, 0x1, R112 ;  /* 0x0000000161b87824 */ /* 0x000fe400078e0270 */
[----:B-1----:R-:W-:Y:S01]  /*39e0*/  IMAD.X R189, R77, 0x1, R140, P1 ;  /* 0x000000014dbd7824 */ /* 0x002fe200008e068c */
[----:B------:R1:W5:Y:S01]  /*39f0*/  @!P2 LDG.E.U8 R163, desc[UR16][R186.64] ;  /* 0x00000010baa3a981 */ /* 0x000362000c1e1100 */
[----:B------:R-:W-:-:S02]  /*3a00*/  IMAD.IADD R188, R97, 0x1, R116 ;  /* 0x0000000161bc7824 */ /* 0x000fc400078e0274 */
[----:B------:R-:W-:Y:S01]  /*3a10*/  IMAD.IADD R182, R97, 0x1, R118 ;  /* 0x0000000161b67824 */ /* 0x000fe200078e0276 */
[----:B------:R1:W5:Y:S01]  /*3a20*/  @!P2 LDG.E.U8 R165, desc[UR16][R180.64] ;  /* 0x00000010b4a5a981 */ /* 0x000362000c1e1100 */
[----:B------:R-:W-:Y:S01]  /*3a30*/  IMAD.X R183, R77, 0x1, R144, P3 ;  /* 0x000000014db77824 */ /* 0x000fe200018e0690 */
[C---:B0-----:R-:W-:Y:S02]  /*3a40*/  IADD3 R190, P3, R97.reuse, R208, RZ ;  /* 0x000000d061be7210 */ /* 0x041fe40007f7e0ff */
[----:B------:R-:W-:Y:S01]  /*3a50*/  PRMT R153, RZ, 0x7610, R153 ;  /* 0x00007610ff997816 */ /* 0x000fe20000000099 */
[----:B------:R0:W5:Y:S01]  /*3a60*/  @!P2 LDG.E.U8 R169, desc[UR16][R188.64] ;  /* 0x00000010bca9a981 */ /* 0x000162000c1e1100 */
[----:B-1----:R-:W-:Y:S01]  /*3a70*/  IADD3 R186, P1, R97, R204, RZ ;  /* 0x000000cc61ba7210 */ /* 0x002fe20007f3e0ff */
[C---:B------:R-:W-:Y:S01]  /*3a80*/  IMAD.X R191, R77.reuse, 0x1, R234, P3 ;  /* 0x000000014dbf7824 */ /* 0x040fe200018e06ea */
[----:B------:R-:W-:Y:S01]  /*3a90*/  PRMT R175, RZ, 0x7610, R175 ;  /* 0x00007610ffaf7816 */ /* 0x000fe200000000af */
[----:B------:R1:W5:Y:S01]  /*3aa0*/  @!P2 LDG.E.U8 R167, desc[UR16][R182.64] ;  /* 0x00000010b6a7a981 */ /* 0x000362000c1e1100 */
[C---:B------:R-:W-:Y:S01]  /*3ab0*/  IMAD.X R181, R77.reuse, 0x1, R124, P0 ;  /* 0x000000014db57824 */ /* 0x040fe200000e067c */
[----:B------:R-:W-:Y:S01]  /*3ac0*/  PRMT R151, RZ, 0x7610, R151 ;  /* 0x00007610ff977816 */ /* 0x000fe20000000097 */
[----:B------:R-:W-:Y:S01]  /*3ad0*/  IMAD.X R187, R77, 0x1, R230, P1 ;  /* 0x000000014dbb7824 */ /* 0x000fe200008e06e6 */
[----:B------:R1:W5:Y:S01]  /*3ae0*/  @!P2 LDG.E.U8 R171, desc[UR16][R184.64] ;  /* 0x00000010b8aba981 */ /* 0x000362000c1e1100 */
[C---:B------:R-:W-:Y:S01]  /*3af0*/  IMAD.IADD R180, R97.reuse, 0x1, R108 ;  /* 0x0000000161b47824 */ /* 0x040fe200078e026c */
[----:B0-----:R-:W-:-:S02]  /*3b00*/  IADD3 R188, P3, R97, R224, RZ ;  /* 0x000000e061bc7210 */ /* 0x001fc40007f7e0ff */
[----:B------:R0:W5:Y:S01]  /*3b10*/  @!P2 LDG.E.U8 R153, desc[UR16][R186.64] ;  /* 0x00000010ba99a981 */ /* 0x000162000c1e1100 */
[----:B-1----:R-:W-:-:S03]  /*3b20*/  IADD3 R182, P0, R97, R212, RZ ;  /* 0x000000d461b67210 */ /* 0x002fc60007f1e0ff */
[----:B------:R1:W5:Y:S01]  /*3b30*/  @!P2 LDG.E.U8 R151, desc[UR16][R190.64] ;  /* 0x00000010be97a981 */ /* 0x000362000c1e1100 */
[----:B------:R-:W-:Y:S01]  /*3b40*/  IADD3 R184, P1, R97, R216, RZ ;  /* 0x000000d861b87210 */ /* 0x000fe20007f3e0ff */
[C---:B------:R-:W-:Y:S02]  /*3b50*/  IMAD.X R183, R77.reuse, 0x1, R238, P0 ;  /* 0x000000014db77824 */ /* 0x040fe400000e06ee */
[----:B------:R1:W5:Y:S01]  /*3b60*/  @!P2 LDG.E.U8 R175, desc[UR16][R180.64] ;  /* 0x00000010b4afa981 */ /* 0x000362000c1e1100 */
[----:B------:R-:W-:Y:S01]  /*3b70*/  IMAD.X R189, R77, 0x1, R104, P3 ;  /* 0x000000014dbd7824 */ /* 0x000fe200018e0668 */
[----:B0-----:R-:W-:Y:S01]  /*3b80*/  IADD3 R186, P0, R97, R220, RZ ;  /* 0x000000dc61ba7210 */ /* 0x001fe20007f1e0ff */
[----:B------:R-:W-:Y:S01]  /*3b90*/  IMAD.X R185, R77, 0x1, R240, P1 ;  /* 0x000000014db97824 */ /* 0x000fe200008e06f0 */
[C---:B-1----:R-:W-:Y:S02]  /*3ba0*/  IADD3 R190, P3, R97.reuse, R232, RZ ;  /* 0x000000e861be7210 */ /* 0x042fe40007f7e0ff */
[----:B------:R-:W-:Y:S01]  /*3bb0*/  IADD3 R180, P1, R97, R228, RZ ;  /* 0x000000e461b47210 */ /* 0x000fe20007f3e0ff */
[----:B------:R-:W-:Y:S01]  /*3bc0*/  IMAD.X R187, R77, 0x1, R106, P0 ;  /* 0x000000014dbb7824 */ /* 0x000fe200000e066a */
[----:B------:R-:W-:-:S02]  /*3bd0*/  PRMT R143, RZ, 0x7610, R143 ;  /* 0x00007610ff8f7816 */ /* 0x000fc4000000008f */
[----:B------:R-:W-:Y:S01]  /*3be0*/  PRMT R145, RZ, 0x7610, R145 ;  /* 0x00007610ff917816 */ /* 0x000fe20000000091 */
[C---:B------:R-:W-:Y:S01]  /*3bf0*/  IMAD.X R181, R77.reuse, 0x1, R102, P1 ;  /* 0x000000014db57824 */ /* 0x040fe200008e0666 */
[----:B------:R-:W-:Y:S01]  /*3c00*/  PRMT R149, RZ, 0x7610, R149 ;  /* 0x00007610ff957816 */ /* 0x000fe20000000095 */
[----:B------:R-:W-:Y:S01]  /*3c10*/  IMAD.X R191, R77, 0x1, R100, P3 ;  /* 0x000000014dbf7824 */ /* 0x000fe200018e0664 */
[----:B------:R-:W-:Y:S01]  /*3c20*/  PRMT R147, RZ, 0x7610, R147 ;  /* 0x00007610ff937816 */ /* 0x000fe20000000093 */
[----:B------:R0:W5:Y:S01]  /*3c30*/  @!P2 LDG.E.U8 R143, desc[UR16][R188.64] ;  /* 0x00000010bc8fa981 */ /* 0x000162000c1e1100 */
[----:B------:R-:W-:Y:S02]  /*3c40*/  PRMT R141, RZ, 0x7610, R141 ;  /* 0x00007610ff8d7816 */ /* 0x000fe4000000008d */
[C---:B------:R-:W-:Y:S01]  /*3c50*/  IADD3 RZ, P3, R97.reuse, R114, RZ ;  /* 0x0000007261ff7210 */ /* 0x040fe20007f7e0ff */
[----:B------:R1:W5:Y:S01]  /*3c60*/  @!P2 LDG.E.U8 R145, desc[UR16][R186.64] ;  /* 0x00000010ba91a981 */ /* 0x000362000c1e1100 */
[----:B------:R-:W-:-:S02]  /*3c70*/  IADD3 RZ, P1, R97, R110, RZ ;  /* 0x0000006e61ff7210 */ /* 0x000fc40007f3e0ff */
[C---:B------:R-:W-:Y:S01]  /*3c80*/  IADD3 RZ, P0, R97.reuse, R78, RZ ;  /* 0x0000004e61ff7210 */ /* 0x040fe20007f1e0ff */
[----:B------:R2:W5:Y:S01]  /*3c90*/  @!P2 LDG.E.U8 R149, desc[UR16][R182.64] ;  /* 0x00000010b695a981 */ /* 0x000562000c1e1100 */
[----:B------:R-:W-:Y:S02]  /*3ca0*/  PRMT R139, RZ, 0x7610, R139 ;  /* 0x00007610ff8b7816 */ /* 0x000fe4000000008b */
[----:B0-----:R-:W-:Y:S01]  /*3cb0*/  PRMT R188, RZ, 0x7610, R188 ;  /* 0x00007610ffbc7816 */ /* 0x001fe200000000bc */
[----:B------:R0:W5:Y:S01]  /*3cc0*/  @!P2 LDG.E.U8 R147, desc[UR16][R184.64] ;  /* 0x00000010b893a981 */ /* 0x000162000c1e1100 */
[----:B------:R-:W-:Y:S02]  /*3cd0*/  PRMT R173, RZ, 0x7610, R173 ;  /* 0x00007610ffad7816 */ /* 0x000fe400000000ad */
[----:B-1----:R-:W-:Y:S01]  /*3ce0*/  PRMT R186, RZ, 0x7610, R186 ;  /* 0x00007610ffba7816 */ /* 0x002fe200000000ba */
[----:B------:R1:W5:Y:S01]  /*3cf0*/  @!P2 LDG.E.U8 R141, desc[UR16][R180.64] ;  /* 0x00000010b48da981 */ /* 0x000362000c1e1100 */
[----:B--2---:R-:W-:-:S02]  /*3d00*/  IMAD.IADD R182, R97, 0x1, R114 ;  /* 0x0000000161b67824 */ /* 0x004fc400078e0272 */
[----:B------:R-:W-:Y:S01]  /*3d10*/  IMAD.X R183, R77, 0x1, R136, P3 ;  /* 0x000000014db77824 */ /* 0x000fe200018e0688 */
[----:B------:R-:W2:Y:S01]  /*3d20*/  @!P2 LDG.E.U8 R139, desc[UR16][R190.64] ;  /* 0x00000010be8ba981 */ /* 0x000ea2000c1e1100 */
[----:B0-----:R-:W-:Y:S02]  /*3d30*/  IMAD.IADD R184, R97, 0x1, R110 ;  /* 0x0000000161b87824 */ /* 0x001fe400078e026e */
[----:B------:R-:W-:Y:S01]  /*3d40*/  IMAD.X R185, R77, 0x1, R128, P1 ;  /* 0x000000014db97824 */ /* 0x000fe200008e0680 */
[----:B------:R-:W2:Y:S01]  /*3d50*/  @!P2 LDG.E.U8 R188, desc[UR16][R182.64] ;  /* 0x00000010b6bca981 */ /* 0x000ea2000c1e1100 */
[----:B-1----:R-:W-:Y:S02]  /*3d60*/  IMAD.IADD R180, R97, 0x1, R78 ;  /* 0x0000000161b47824 */ /* 0x002fe400078e024e */
[----:B------:R-:W-:Y:S01]  /*3d70*/  IMAD.X R181, R77, 0x1, R120, P0 ;  /* 0x000000014db57824 */ /* 0x000fe200000e0678 */
[----:B------:R-:W2:Y:S04]  /*3d80*/  @!P2 LDG.E.U8 R173, desc[UR16][R184.64] ;  /* 0x00000010b8ada981 */ /* 0x000ea8000c1e1100 */
[----:B------:R-:W2:Y:S04]  /*3d90*/  @!P2 LDG.E.U8 R186, desc[UR16][R180.64] ;  /* 0x00000010b4baa981 */ /* 0x000ea8000c1e1100 */
[----:B------:R0:W-:Y:S04]  /*3da0*/  STS.U8 [R76+UR12+0x2000], R101 ;  /* 0x002000654c007988 */ /* 0x0001e8000800000c */
[----:B---3--:R0:W-:Y:S04]  /*3db0*/  STS.U8 [R76+UR12+0x2004], R103 ;  /* 0x002004674c007988 */ /* 0x0081e8000800000c */
[----:B----4-:R0:W-:Y:S04]  /*3dc0*/  STS.U8 [R76+UR12+0x2008], R99 ;  /* 0x002008634c007988 */ /* 0x0101e8000800000c */
[----:B-----5:R0:W-:Y:S04]  /*3dd0*/  STS.U8 [R76+UR12+0x200c], R109 ;  /* 0x00200c6d4c007988 */ /* 0x0201e8000800000c */
[----:B------:R0:W-:Y:S04]  /*3de0*/  STS.U8 [R74+UR12+0x2000], R107 ;  /* 0x0020006b4a007988 */ /* 0x0001e8000800000c */
        /* <DEDUP_REMOVED lines=26> */
[----:B--2---:R0:W-:Y:S04]  /*3f90*/  STS.U8 [R75+UR12], R139 ;  /* 0x0000008b4b007988 */ /* 0x0041e8000800000c */
        /* <DEDUP_REMOVED lines=15> */
[----:B------:R0:W-:Y:S01]  /*4090*/  STS.U8 [R71+UR12+0x1f00], R186 ;  /* 0x001f00ba47007988 */ /* 0x0001e2000800000c */
[----:B------:R1:W-:Y:S06]  /*40a0*/  MEMBAR.ALL.CTA ;  /* 0x0000000000007992 */ /* 0x0003ec0000008000 */
[----:B-1----:R-:W1:Y:S01]  /*40b0*/  FENCE.VIEW.ASYNC.S ;  /* 0x00000000000073c6 */ /* 0x002e620000000000 */
[----:B------:R-:W-:-:S04]  /*40c0*/  USHF.L.U32 UR6, UR14, 0x6, URZ ;  /* 0x000000060e067899 */ /* 0x000fc8000800063f */
[----:B------:R-:W-:Y:S01]  /*40d0*/  ULOP3.LUT UR6, UR6, 0x100, URZ, 0xc0, !UPT ;  /* 0x0000010006067892 */ /* 0x000fe2000f8ec03f */
[----:B-1----:R-:W-:Y:S03]  /*40e0*/  BAR.SYNC.DEFER_BLOCKING 0x0 ;  /* 0x0000000000007b1d */ /* 0x002fe60000010000 */
[----:B------:R-:W-:-:S04]  /*40f0*/  ULEA.HI UR6, UR12, UR6, URZ, 0x1c ;  /* 0x000000060c067291 */ /* 0x000fc8000f8fe03f */
[----:B------:R-:W-:Y:S01]  /*4100*/  ULOP3.LUT UR6, UR6, 0x3fff, URZ, 0xc0, !UPT ;  /* 0x00003fff06067892 */ /* 0x000fe2000f8ec03f */
[----:B------:R-:W-:Y:S01]  /*4110*/  UMOV UR20, UR4 ;  /* 0x0000000400147c82 */ /* 0x000fe20008000000 */
[----:B------:R-:W-:Y:S01]  /*4120*/  UMOV UR21, 0x80000020 ;  /* 0x8000002000157882 */ /* 0x000fe20000000000 */
[----:B------:R-:W-:-:S04]  /*4130*/  UMOV UR23, 0x80000020 ;  /* 0x8000002000177882 */ /* 0x000fc80000000000 */
[----:B------:R-:W-:Y:S01]  /*4140*/  UMOV UR22, UR6 ;  /* 0x0000000600167c82 */ /* 0x000fe20008000000 */
[----:B------:R-:W-:-:S06]  /*4150*/  WARPGROUP.ARRIVE ;  /* 0x00000000000079c5 */ /* 0x000fcc0000000000 */
[----:B------:R-:W-:Y:S01]  /*4160*/  QGMMA.64x64x32.F32.E5M2.E5M2 R24, gdesc[UR20], R24 ;  /* 0x00e00000141879f3 */ /* 0x000fe20008703818 */
[----:B------:R-:W-:Y:S01]  /*4170*/  UMOV UR10, 0xfffffffe ;  /* 0xfffffffe000a7882 */ /* 0x000fe20000000000 */
[----:B------:R-:W-:Y:S01]  /*4180*/  UMOV UR11, 0x7fffffdf ;  /* 0x7fffffdf000b7882 */ /* 0x000fe20000000000 */
[----:B------:R-:W-:Y:S02]  /*4190*/  UMOV UR7, URZ ;  /* 0x0000003f00077c82 */ /* 0x000fe40008000000 */
[----:B------:R-:W-:Y:S02]  /*41a0*/  UIADD3.64 UR10, UR6, -UR10, URZ ;  /* 0x8000000a060a7297 */ /* 0x000fe4000fffe03f */
[----:B------:R-:W-:Y:S02]  /*41b0*/  USHF.R.S32.HI UR6, URZ, 0x1f, UR15 ;  /* 0x0000001f3f067899 */ /* 0x000fe4000801140f */
[----:B------:R-:W-:-:S04]  /*41c0*/  IADD3 R116, P5, R116, UR15, RZ ;  /* 0x0000000f74747c10 */ /* 0x000fc8000ffbe0ff */
[----:B------:R-:W-:Y:S02]  /*41d0*/  IADD3.X R140, R140, UR6, RZ, P5, !PT ;  /* 0x000000068c8c7c10 */ /* 0x000fe4000affe4ff */
[----:B------:R-:W-:Y:S02]  /*41e0*/  IADD3 R142, P5, R142, UR15, RZ ;  /* 0x0000000f8e8e7c10 */ /* 0x000fe4000ffbe0ff */
[----:B------:R-:W-:Y:S02]  /*41f0*/  IADD3 R78, P0, R78, UR15, RZ ;  /* 0x0000000f4e4e7c10 */ /* 0x000fe4000ff1e0ff */
[----:B------:R-:W-:Y:S02]  /*4200*/  IADD3 R108, P1, R108, UR15, RZ ;  /* 0x0000000f6c6c7c10 */ /* 0x000fe4000ff3e0ff */
[----:B------:R-:W-:Y:S02]  /*4210*/  IADD3 R110, P2, R110, UR15, RZ ;  /* 0x0000000f6e6e7c10 */ /* 0x000fe4000ff5e0ff */
[----:B------:R-:W-:Y:S01]  /*4220*/  IADD3 R112, P3, R112, UR15, RZ ;  /* 0x0000000f70707c10 */ /* 0x000fe2000ff7e0ff */
[----:B------:R-:W-:Y:S01]  /*4230*/  QGMMA.64x64x32.F32.E5M2.E5M2 R24, gdesc[UR8], R24, gsb0 ;  /* 0x00e00000081879f3 */ /* 0x000fe20008003818 */
[----:B------:R-:W-:-:S02]  /*4240*/  IADD3.X R168, R168, UR6, RZ, P5, !PT ;  /* 0x00000006a8a87c10 */ /* 0x000fc4000affe4ff */
[----:B------:R-:W-:Y:S02]  /*4250*/  IADD3 R170, P5, R170, UR15, RZ ;  /* 0x0000000faaaa7c10 */ /* 0x000fe4000ffbe0ff */
[----:B------:R-:W-:Y:S02]  /*4260*/  IADD3 R114, P4, R114, UR15, RZ ;  /* 0x0000000f72727c10 */ /* 0x000fe4000ff9e0ff */
[----:B------:R-:W-:Y:S02]  /*4270*/  IADD3.X R120, R120, UR6, RZ, P0, !PT ;  /* 0x0000000678787c10 */ /* 0x000fe400087fe4ff */
[----:B------:R-:W-:Y:S02]  /*4280*/  IADD3.X R124, R124, UR6, RZ, P1, !PT ;  /* 0x000000067c7c7c10 */ /* 0x000fe40008ffe4ff */
[----:B------:R-:W-:Y:S02]  /*4290*/  IADD3.X R128, R128, UR6, RZ, P2, !PT ;  /* 0x0000000680807c10 */ /* 0x000fe400097fe4ff */
[----:B------:R-:W-:-:S02]  /*42a0*/  IADD3.X R132, R132, UR6, RZ, P3, !PT ;  /* 0x0000000684847c10 */ /* 0x000fc40009ffe4ff */
[----:B------:R-:W-:Y:S02]  /*42b0*/  IADD3 R118, P6, R118, UR15, RZ ;  /* 0x0000000f76767c10 */ /* 0x000fe4000ffde0ff */
[----:B------:R-:W-:Y:S02]  /*42c0*/  IADD3 R122, P0, R122, UR15, RZ ;  /* 0x0000000f7a7a7c10 */ /* 0x000fe4000ff1e0ff */
[----:B------:R-:W-:Y:S02]  /*42d0*/  IADD3 R126, P1, R126, UR15, RZ ;  /* 0x0000000f7e7e7c10 */ /* 0x000fe4000ff3e0ff */
[----:B------:R-:W-:Y:S02]  /*42e0*/  IADD3 R130, P2, R130, UR15, RZ ;  /* 0x0000000f82827c10 */ /* 0x000fe4000ff5e0ff */
[----:B------:R-:W-:Y:S01]  /*42f0*/  IADD3 R134, P3, R134, UR15, RZ ;  /* 0x0000000f86867c10 */ /* 0x000fe2000ff7e0ff */
[----:B------:R-:W-:Y:S01]  /*4300*/  VIADD R96, R96, 0xffffffff ;  /* 0xffffffff60607836 */ /* 0x000fe20000000000 */
[----:B------:R-:W-:-:S02]  /*4310*/  IADD3.X R210, R210, UR6, RZ, P5, !PT ;  /* 0x00000006d2d27c10 */ /* 0x000fc4000affe4ff */
[----:B------:R-:W-:Y:S02]  /*4320*/  IADD3.X R136, R136, UR6, RZ, P4, !PT ;  /* 0x0000000688887c10 */ /* 0x000fe4000a7fe4ff */
[----:B------:R-:W-:Y:S02]  /*4330*/  IADD3 R212, P5, R212, UR15, RZ ;  /* 0x0000000fd4d47c10 */ /* 0x000fe4000ffbe0ff */
[----:B------:R-:W-:Y:S02]  /*4340*/  IADD3 R138, P4, R138, UR15, RZ ;  /* 0x0000000f8a8a7c10 */ /* 0x000fe4000ff9e0ff */
[----:B------:R-:W-:Y:S02]  /*4350*/  IADD3.X R144, R144, UR6, RZ, P6, !PT ;  /* 0x0000000690907c10 */ /* 0x000fe4000b7fe4ff */
[----:B------:R-:W-:Y:S02]  /*4360*/  IADD3.X R148, R148, UR6, RZ, P0, !PT ;  /* 0x0000000694947c10 */ /* 0x000fe400087fe4ff */
[----:B------:R-:W-:-:S02]  /*4370*/  IADD3.X R152, R152, UR6, RZ, P1, !PT ;  /* 0x0000000698987c10 */ /* 0x000fc40008ffe4ff */
[----:B------:R-:W-:Y:S02]  /*4380*/  IADD3.X R156, R156, UR6, RZ, P2, !PT ;  /* 0x000000069c9c7c10 */ /* 0x000fe400097fe4ff */
[----:B------:R-:W-:Y:S02]  /*4390*/  IADD3.X R160, R160, UR6, RZ, P3, !PT ;  /* 0x00000006a0a07c10 */ /* 0x000fe40009ffe4ff */
[----:B------:R-:W-:Y:S02]  /*43a0*/  IADD3 R146, P6, R146, UR15, RZ ;  /* 0x0000000f92927c10 */ /* 0x000fe4000ffde0ff */
[----:B------:R-:W-:Y:S02]  /*43b0*/  IADD3 R150, P0, R150, UR15, RZ ;  /* 0x0000000f96967c10 */ /* 0x000fe4000ff1e0ff */
[----:B------:R-:W-:Y:S02]  /*43c0*/  IADD3 R154, P1, R154, UR15, RZ ;  /* 0x0000000f9a9a7c10 */ /* 0x000fe4000ff3e0ff */
[----:B------:R-:W-:-:S02]  /*43d0*/  IADD3 R158, P2, R158, UR15, RZ ;  /* 0x0000000f9e9e7c10 */ /* 0x000fc4000ff5e0ff */
[----:B------:R-:W-:Y:S02]  /*43e0*/  IADD3 R162, P3, R162, UR15, RZ ;  /* 0x0000000fa2a27c10 */ /* 0x000fe4000ff7e0ff */
[----:B------:R-:W-:Y:S02]  /*43f0*/  IADD3.X R238, R238, UR6, RZ, P5, !PT ;  /* 0x00000006eeee7c10 */ /* 0x000fe4000affe4ff */
[----:B------:R-:W-:Y:S02]  /*4400*/  IADD3.X R164, R164, UR6, RZ, P4, !PT ;  /* 0x00000006a4a47c10 */ /* 0x000fe4000a7fe4ff */
[----:B------:R-:W-:Y:S02]  /*4410*/  ISETP.NE.U32.AND P5, PT, R96, RZ, PT ;  /* 0x000000ff6000720c */ /* 0x000fe40003fa5070 */
[----:B------:R-:W-:Y:S02]  /*4420*/  IADD3 R166, P4, R166, UR15, RZ ;  /* 0x0000000fa6a67c10 */ /* 0x000fe4000ff9e0ff */
[----:B------:R-:W-:-:S02]  /*4430*/  IADD3.X R172, R172, UR6, RZ, P6, !PT ;  /* 0x00000006acac7c10 */ /* 0x000fc4000b7fe4ff */
[----:B------:R-:W-:Y:S02]  /*4440*/  IADD3.X R176, R176, UR6, RZ, P0, !PT ;  /* 0x00000006b0b07c10 */ /* 0x000fe400087fe4ff */
[----:B------:R-:W-:Y:S02]  /*4450*/  IADD3.X R192, R192, UR6, RZ, P1, !PT ;  /* 0x00000006c0c07c10 */ /* 0x000fe40008ffe4ff */
[----:B------:R-:W-:Y:S02]  /*4460*/  IADD3.X R198, R198, UR6, RZ, P2, !PT ;  /* 0x00000006c6c67c10 */ /* 0x000fe400097fe4ff */
[----:B------:R-:W-:Y:S02]  /*4470*/  IADD3.X R202, R202, UR6, RZ, P3, !PT ;  /* 0x00000006caca7c10 */ /* 0x000fe40009ffe4ff */
[----:B------:R-:W-:Y:S02]  /*4480*/  IADD3 R174, P6, R174, UR15, RZ ;  /* 0x0000000faeae7c10 */ /* 0x000fe4000ffde0ff */
[----:B------:R-:W-:-:S02]  /*4490*/  IADD3 R178, P0, R178, UR15, RZ ;  /* 0x0000000fb2b27c10 */ /* 0x000fc4000ff1e0ff */
[----:B------:R-:W-:Y:S02]  /*44a0*/  IADD3 R196, P1, R196, UR15, RZ ;  /* 0x0000000fc4c47c10 */ /* 0x000fe4000ff3e0ff */
[----:B------:R-:W-:Y:S02]  /*44b0*/  IADD3 R200, P2, R200, UR15, RZ ;  /* 0x0000000fc8c87c10 */ /* 0x000fe4000ff5e0ff */
[----:B------:R-:W-:Y:S02]  /*44c0*/  IADD3 R204, P3, R204, UR15, RZ ;  /* 0x0000000fcccc7c10 */ /* 0x000fe4000ff7e0ff */
[----:B------:R-:W-:Y:S02]  /*44d0*/  IADD3.X R206, R206, UR6, RZ, P4, !PT ;  /* 0x00000006cece7c10 */ /* 0x000fe4000a7fe4ff */
        /* <DEDUP_REMOVED lines=11> */
[----:B------:R-:W-:Y:S01]  /*4590*/  IADD3.X R234, R234, UR6, RZ, P4, !PT ;  /* 0x00000006eaea7c10 */ /* 0x000fe2000a7fe4ff */
[----:B------:R-:W-:Y:S01]  /*45a0*/  UIADD3 UR13, UR13, -0x40, URZ ;  /* 0xffffffc00d0d7890 */ /* 0x000fe2000fffe03f */
[----:B------:R-:W-:Y:S01]  /*45b0*/  IADD3 R236, P4, R80, R236, RZ ;  /* 0x000000ec50ec7210 */ /* 0x000fe20007f9e0ff */
[----:B------:R-:W-:Y:S02]  /*45c0*/  WARPGROUP.DEPBAR.LE gsb0, 0x0 ;  /* 0x00008000000079c5 */ /* 0x000fe40000010000 */
[----:B------:R-:W-:-:S02]  /*45d0*/  IADD3.X R240, R240, UR6, RZ, P6, !PT ;  /* 0x00000006f0f07c10 */ /* 0x000fc4000b7fe4ff */
[----:B------:R-:W-:Y:S02]  /*45e0*/  IADD3.X R106, R106, UR6, RZ, P0, !PT ;  /* 0x000000066a6a7c10 */ /* 0x000fe400087fe4ff */
[----:B------:R-:W-:Y:S02]  /*45f0*/  IADD3.X R104, R104, UR6, RZ, P1, !PT ;  /* 0x0000000668687c10 */ /* 0x000fe40008ffe4ff */
[----:B------:R-:W-:Y:S02]  /*4600*/  IADD3.X R102, R102, UR6, RZ, P2, !PT ;  /* 0x0000000666667c10 */ /* 0x000fe400097fe4ff */
[----:B------:R-:W-:Y:S02]  /*4610*/  IADD3.X R100, R100, UR6, RZ, P3, !PT ;  /* 0x0000000664647c10 */ /* 0x000fe40009ffe4ff */
[----:B------:R-:W-:Y:S01]  /*4620*/  LEA.HI.X.SX32 R98, R80, R98, 0x1, P4 ;  /* 0x0000006250627211 */ /* 0x000fe200020f0eff */
[----:B0-----:R-:W-:Y:S06]  /*4630*/  @P5 BRA `(.L_x_2) ;  /* 0xffffffe400f45947 */ /* 0x001fec000383ffff */
.L_x_1:
[C---:B------:R-:W-:Y:S01]  /*4640*/  IMAD.SHL.U32 R2, R0.reuse, 0x4, RZ ;  /* 0x0000000400027824 */ /* 0x040fe200078e00ff */
[----:B------:R-:W-:Y:S01]  /*4650*/  F2FP.SATFINITE.E5M2.F32.PACK_AB_MERGE_C R24, R25, R24, RZ ;  /* 0x000000181918723e */ /* 0x000fe200048060ff */
[C---:B------:R-:W-:Y:S01]  /*4660*/  IMAD.SHL.U32 R25, R0.reuse, 0x10, RZ ;  /* 0x0000001000197824 */ /* 0x040fe200078e00ff */
[----:B------:R-:W-:Y:S01]  /*4670*/  F2FP.SATFINITE.E5M2.F32.PACK_AB_MERGE_C R40, R41, R40, RZ ;  /* 0x000000282928723e */ /* 0x000fe200048060ff */
[----:B------:R-:W-:Y:S01]  /*4680*/  IMAD.SHL.U32 R3, R0, 0x40, RZ ;  /* 0x0000004000037824 */ /* 0x000fe200078e00ff */
[----:B------:R-:W-:Y:S01]  /*4690*/  F2FP.SATFINITE.E5M2.F32.PACK_AB_MERGE_C R44, R45, R44, RZ ;  /* 0x0000002c2d2c723e */ /* 0x000fe200048060ff */
[----:B------:R-:W-:Y:S01]  /*46a0*/  BAR.SYNC.DEFER_BLOCKING 0x0 ;  /* 0x0000000000007b1d */ /* 0x000fe20000010000 */
[----:B------:R-:W-:Y:S02]  /*46b0*/  F2FP.SATFINITE.E5M2.F32.PACK_AB_MERGE_C R48, R49, R48, RZ ;  /* 0x000000303130723e */ /* 0x000fe400048060ff */
[----:B------:R-:W-:Y:S02]  /*46c0*/  LOP3.LUT R2, R2, 0x1b8, RZ, 0xc0, !PT ;  /* 0x000001b802027812 */ /* 0x000fe400078ec0ff */
[----:B------:R-:W-:Y:S01]  /*46d0*/  F2FP.SATFINITE.E5M2.F32.PACK_AB_MERGE_C R28, R29, R28, RZ ;  /* 0x0000001c1d1c723e */ /* 0x000fe200048060ff */
[----:B------:R-:W-:Y:S01]  /*46e0*/  ULDC UR4, c[0x0][0x244] ;  /* 0x0000910000047ab9 */ /* 0x000fe20000000800 */
[----:B------:R-:W-:Y:S01]  /*46f0*/  F2FP.SATFINITE.E5M2.F32.PACK_AB_MERGE_C R32, R33, R32, RZ ;  /* 0x000000202120723e */ /* 0x000fe200048060ff */
[----:B------:R-:W-:Y:S01]  /*4700*/  ULDC.64 UR6, c[0x0][0x228] ;  /* 0x00008a0000067ab9 */ /* 0x000fe20000000a00 */
[----:B------:R-:W-:-:S02]  /*4710*/  F2FP.SATFINITE.E5M2.F32.PACK_AB_MERGE_C R46, R47, R46, RZ ;  /* 0x0000002e2f2e723e */ /* 0x000fc400048060ff */
[----:B------:R-:W-:Y:S02]  /*4720*/  F2FP.SATFINITE.E5M2.F32.PACK_AB_MERGE_C R50, R51, R50, RZ ;  /* 0x000000323332723e */ /* 0x000fe400048060ff */
[----:B------:R-:W-:Y:S02]  /*4730*/  F2FP.SATFINITE.E5M2.F32.PACK_AB_MERGE_C R26, R27, R26, RZ ;  /* 0x0000001a1b1a723e */ /* 0x000fe400048060ff */
[----:B------:R-:W-:Y:S02]  /*4740*/  LOP3.LUT R25, R25, 0x30, RZ, 0xc0, !PT ;  /* 0x0000003019197812 */ /* 0x000fe400078ec0ff */
[----:B------:R-:W-:Y:S02]  /*4750*/  LOP3.LUT R40, R40, 0xffff, RZ, 0xc0, !PT ;  /* 0x0000ffff28287812 */ /* 0x000fe400078ec0ff */
[----:B------:R-:W-:Y:S02]  /*4760*/  LOP3.LUT R51, R48, 0xffff, RZ, 0xc0, !PT ;  /* 0x0000ffff30337812 */ /* 0x000fe400078ec0ff */
[----:B------:R-:W-:-:S02]  /*4770*/  LOP3.LUT R47, R44, 0xffff, RZ, 0xc0, !PT ;  /* 0x0000ffff2c2f7812 */ /* 0x000fc400078ec0ff */
[----:B------:R-:W-:Y:S02]  /*4780*/  F2FP.SATFINITE.E5M2.F32.PACK_AB_MERGE_C R42, R43, R42, RZ ;  /* 0x0000002a2b2a723e */ /* 0x000fe400048060ff */
[----:B------:R-:W-:Y:S02]  /*4790*/  LOP3.LUT R3, R2, 0x40, R3, 0xf8, !PT ;  /* 0x0000004002037812 */ /* 0x000fe400078ef803 */
[--C-:B------:R-:W-:Y:S02]  /*47a0*/  SHF.R.S32.HI R27, RZ, 0x2, R0.reuse ;  /* 0x00000002ff1b7819 */ /* 0x100fe40000011400 */
[----:B------:R-:W-:Y:S02]  /*47b0*/  SHF.R.S32.HI R2, RZ, 0x4, R0 ;  /* 0x00000004ff027819 */ /* 0x000fe40000011400 */
[----:B------:R-:W-:Y:S02]  /*47c0*/  LOP3.LUT R33, R24, 0xffff, RZ, 0xc0, !PT ;  /* 0x0000ffff18217812 */ /* 0x000fe400078ec0ff */
[----:B------:R-:W-:-:S02]  /*47d0*/  LOP3.LUT R72, R28, 0xffff, RZ, 0xc0, !PT ;  /* 0x0000ffff1c487812 */ /* 0x000fc400078ec0ff */
[----:B------:R-:W-:Y:S02]  /*47e0*/  LOP3.LUT R43, R32, 0xffff, RZ, 0xc0, !PT ;  /* 0x0000ffff202b7812 */ /* 0x000fe400078ec0ff */
[----:B------:R-:W-:Y:S02]  /*47f0*/  F2FP.SATFINITE.E5M2.F32.PACK_AB_MERGE_C R30, R31, R30, RZ ;  /* 0x0000001e1f1e723e */ /* 0x000fe400048060ff */
[----:B------:R-:W-:Y:S02]  /*4800*/  F2FP.SATFINITE.E5M2.F32.PACK_AB_MERGE_C R34, R35, R34, RZ ;  /* 0x000000222322723e */ /* 0x000fe400048060ff */
[----:B------:R-:W-:Y:S02]  /*4810*/  LOP3.LUT R31, R25, 0x380, R70, 0xf8, !PT ;  /* 0x00000380191f7812 */ /* 0x000fe400078ef846 */
[----:B------:R-:W-:Y:S02]  /*4820*/  PRMT R29, R51, 0x3340, R0 ;  /* 0x00003340331d7816 */ /* 0x000fe40000000000 */
[----:B------:R-:W-:-:S02]  /*4830*/  PRMT R28, R40, 0x3340, R47 ;  /* 0x00003340281c7816 */ /* 0x000fc4000000002f */
[----:B------:R-:W-:Y:S01]  /*4840*/  SHF.R.U32.HI R70, RZ, 0x1, R69 ;  /* 0x00000001ff467819 */ /* 0x000fe20000011645 */
[----:B------:R-:W-:Y:S01]  /*4850*/  IMAD.SHL.U32 R69, R69, 0x8, RZ ;  /* 0x0000000845457824 */ /* 0x000fe200078e00ff */
[----:B------:R-:W-:Y:S02]  /*4860*/  SGXT R27, R27, 0x1 ;  /* 0x000000011b1b781a */ /* 0x000fe40000000200 */
[----:B------:R-:W-:Y:S02]  /*4870*/  F2FP.SATFINITE.E5M2.F32.PACK_AB_MERGE_C R52, R53, R52, RZ ;  /* 0x000000343534723e */ /* 0x000fe400048060ff */
[----:B------:R-:W-:Y:S02]  /*4880*/  PRMT R25, R43, 0x3340, R0 ;  /* 0x000033402b197816 */ /* 0x000fe40000000000 */
[----:B------:R-:W-:Y:S02]  /*4890*/  PRMT R24, R33, 0x3340, R72 ;  /* 0x0000334021187816 */ /* 0x000fe40000000048 */
[----:B------:R-:W-:-:S02]  /*48a0*/  SGXT R2, R2, 0x1 ;  /* 0x000000010202781a */ /* 0x000fc40000000200 */
[----:B------:R-:W-:Y:S02]  /*48b0*/  F2FP.SATFINITE.E5M2.F32.PACK_AB_MERGE_C R36, R37, R36, RZ ;  /* 0x000000242524723e */ /* 0x000fe400048060ff */
[----:B------:R-:W-:Y:S02]  /*48c0*/  LOP3.LUT R45, R34, 0xffff, RZ, 0xc0, !PT ;  /* 0x0000ffff222d7812 */ /* 0x000fe400078ec0ff */
[----:B------:R-:W-:Y:S02]  /*48d0*/  LOP3.LUT R53, R50, 0xffff, RZ, 0xc0, !PT ;  /* 0x0000ffff32357812 */ /* 0x000fe400078ec0ff */
[----:B------:R-:W-:Y:S02]  /*48e0*/  PRMT R29, R28, 0x5410, R29 ;  /* 0x000054101c1d7816 */ /* 0x000fe4000000001d */
[----:B------:R-:W-:Y:S02]  /*48f0*/  LOP3.LUT R32, R26, 0xffff, RZ, 0xc0, !PT ;  /* 0x0000ffff1a207812 */ /* 0x000fe400078ec0ff */
[----:B------:R-:W-:-:S02]  /*4900*/  LOP3.LUT R37, R30, 0xffff, RZ, 0xc0, !PT ;  /* 0x0000ffff1e257812 */ /* 0x000fc400078ec0ff */
[----:B------:R-:W-:Y:S02]  /*4910*/  LOP3.LUT R70, R70, 0x840, R27, 0x78, !PT ;  /* 0x0000084046467812 */ /* 0x000fe400078e781b */
[----:B------:R-:W-:Y:S02]  /*4920*/  SHF.R.S32.HI R28, RZ, 0x3, R0 ;  /* 0x00000003ff1c7819 */ /* 0x000fe40000011400 */
[----:B------:R-:W-:Y:S02]  /*4930*/  LOP3.LUT R42, R42, 0xffff, RZ, 0xc0, !PT ;  /* 0x0000ffff2a2a7812 */ /* 0x000fe400078ec0ff */
[----:B------:R-:W-:Y:S02]  /*4940*/  LOP3.LUT R49, R46, 0xffff, RZ, 0xc0, !PT ;  /* 0x0000ffff2e317812 */ /* 0x000fe400078ec0ff */
[----:B------:R-:W-:Y:S02]  /*4950*/  PRMT R27, R24, 0x5410, R25 ;  /* 0x00005410181b7816 */ /* 0x000fe40000000019 */
[----:B------:R-:W-:-:S02]  /*4960*/  LOP3.LUT R2, R3, 0x840, R2, 0x78, !PT ;  /* 0x0000084003027812 */ /* 0x000fc400078e7802 */
[--C-:B------:R-:W-:Y:S02]  /*4970*/  PRMT R3, R45, 0x3340, R0.reuse ;  /* 0x000033402d037816 */ /* 0x100fe40000000000 */
[----:B------:R-:W-:Y:S02]  /*4980*/  PRMT R25, R53, 0x3340, R0 ;  /* 0x0000334035197816 */ /* 0x000fe40000000000 */
[----:B------:R-:W-:Y:S02]  /*4990*/  PRMT R0, R32, 0x3340, R37 ;  /* 0x0000334020007816 */ /* 0x000fe40000000025 */
[----:B------:R-:W-:Y:S02]  /*49a0*/  PRMT R24, R42, 0x3340, R49 ;  /* 0x000033402a187816 */ /* 0x000fe40000000031 */
[----:B------:R-:W-:Y:S02]  /*49b0*/  SGXT R26, R28, 0x1 ;  /* 0x000000011c1a781a */ /* 0x000fe40000000200 */
[----:B------:R-:W-:-:S02]  /*49c0*/  F2FP.SATFINITE.E5M2.F32.PACK_AB_MERGE_C R38, R39, R38, RZ ;  /* 0x000000262726723e */ /* 0x000fc400048060ff */
[----:B------:R-:W-:Y:S02]  /*49d0*/  PRMT R35, R0, 0x5410, R3 ;  /* 0x0000541000237816 */ /* 0x000fe40000000003 */
[----:B------:R-:W-:Y:S02]  /*49e0*/  LOP3.LUT R69, R2, R69, RZ, 0xfc, !PT ;  /* 0x0000004502457212 */ /* 0x000fe400078efcff */
[----:B------:R-:W-:Y:S02]  /*49f0*/  PRMT R39, R24, 0x5410, R25 ;  /* 0x0000541018277816 */ /* 0x000fe40000000019 */
[----:B------:R-:W-:Y:S02]  /*4a00*/  LOP3.LUT R41, R31, 0x1008, R26, 0xf8, !PT ;  /* 0x000010081f297812 */ /* 0x000fe400078ef81a */
[----:B------:R-:W-:Y:S02]  /*4a10*/  SHF.R.U32.HI R0, RZ, 0x8, R33 ;  /* 0x00000008ff007819 */ /* 0x000fe40000011621 */
[----:B------:R-:W-:-:S02]  /*4a20*/  SHF.R.U32.HI R2, RZ, 0x8, R72 ;  /* 0x00000008ff027819 */ /* 0x000fc40000011648 */
[----:B------:R-:W-:Y:S02]  /*4a30*/  SHF.R.U32.HI R3, RZ, 0x8, R43 ;  /* 0x00000008ff037819 */ /* 0x000fe4000001162b */
[----:B------:R-:W-:Y:S02]  /*4a40*/  SHF.R.U32.HI R24, RZ, 0x8, R40 ;  /* 0x00000008ff187819 */ /* 0x000fe40000011628 */
[----:B------:R-:W-:Y:S02]  /*4a50*/  SHF.R.U32.HI R25, RZ, 0x8, R47 ;  /* 0x00000008ff197819 */ /* 0x000fe4000001162f */
[----:B------:R-:W-:Y:S02]  /*4a60*/  SHF.R.U32.HI R26, RZ, 0x8, R51 ;  /* 0x00000008ff1a7819 */ /* 0x000fe40000011633 */
[----:B------:R-:W-:Y:S02]  /*4a70*/  LOP3.LUT R2, R2, 0xffff, RZ, 0xc0, !PT ;  /* 0x0000ffff02027812 */ /* 0x000fe400078ec0ff */
[----:B------:R-:W-:-:S02]  /*4a80*/  LOP3.LUT R31, R0, 0xffff, RZ, 0xc0, !PT ;  /* 0x0000ffff001f7812 */ /* 0x000fc400078ec0ff */
[----:B------:R-:W-:Y:S02]  /*4a90*/  LOP3.LUT R3, R3, 0xffff, RZ, 0xc0, !PT ;  /* 0x0000ffff03037812 */ /* 0x000fe400078ec0ff */
[----:B------:R-:W-:Y:S02]  /*4aa0*/  LOP3.LUT R25, R25, 0xffff, RZ, 0xc0, !PT ;  /* 0x0000ffff19197812 */ /* 0x000fe400078ec0ff */
[----:B------:R-:W-:Y:S02]  /*4ab0*/  LOP3.LUT R24, R24, 0xffff, RZ, 0xc0, !PT ;  /* 0x0000ffff18187812 */ /* 0x000fe400078ec0ff */
[----:B------:R-:W-:Y:S02]  /*4ac0*/  LOP3.LUT R26, R26, 0xffff, RZ, 0xc0, !PT ;  /* 0x0000ffff1a1a7812 */ /* 0x000fe400078ec0ff */
[----:B------:R-:W-:Y:S02]  /*4ad0*/  PRMT R31, R31, 0x3340, R2 ;  /* 0x000033401f1f7816 */ /* 0x000fe40000000002 */
[----:B------:R-:W-:-:S02]  /*4ae0*/  PRMT R28, R3, 0x3340, R4 ;  /* 0x00003340031c7816 */ /* 0x000fc40000000004 */
[----:B------:R-:W-:Y:S02]  /*4af0*/  PRMT R30, R24, 0x3340, R25 ;  /* 0x00003340181e7816 */ /* 0x000fe40000000019 */
[----:B------:R-:W-:Y:S02]  /*4b00*/  PRMT R33, R26, 0x3340, R1 ;  /* 0x000033401a217816 */ /* 0x000fe40000000001 */
[----:B------:R-:W-:Y:S02]  /*4b10*/  SHF.R.U32.HI R0, RZ, 0x8, R32 ;  /* 0x00000008ff007819 */ /* 0x000fe40000011620 */
[----:B------:R-:W-:Y:S02]  /*4b20*/  SHF.R.U32.HI R2, RZ, 0x8, R37 ;  /* 0x00000008ff027819 */ /* 0x000fe40000011625 */
[----:B------:R-:W-:Y:S02]  /*4b30*/  SHF.R.U32.HI R3, RZ, 0x8, R45 ;  /* 0x00000008ff037819 */ /* 0x000fe4000001162d */
[----:B------:R-:W-:-:S02]  /*4b40*/  SHF.R.U32.HI R24, RZ, 0x8, R42 ;  /* 0x00000008ff187819 */ /* 0x000fc4000001162a */
[----:B------:R-:W-:Y:S02]  /*4b50*/  SHF.R.U32.HI R25, RZ, 0x8, R49 ;  /* 0x00000008ff197819 */ /* 0x000fe40000011631 */
[----:B------:R-:W-:Y:S02]  /*4b60*/  SHF.R.U32.HI R26, RZ, 0x8, R53 ;  /* 0x00000008ff1a7819 */ /* 0x000fe40000011635 */
[----:B------:R-:W-:Y:S02]  /*4b70*/  LOP3.LUT R2, R2, 0xffff, RZ, 0xc0, !PT ;  /* 0x0000ffff02027812 */ /* 0x000fe400078ec0ff */
[----:B------:R-:W-:Y:S01]  /*4b80*/  LOP3.LUT R37, R0, 0xffff, RZ, 0xc0, !PT ;  /* 0x0000ffff00257812 */ /* 0x000fe200078ec0ff */
[----:B------:R-:W-:Y:S01]  /*4b90*/  IMAD R0, R68, UR4, RZ ;  /* 0x0000000444007c24 */ /* 0x000fe2000f8e02ff */
[----:B------:R-:W-:Y:S01]  /*4ba0*/  LOP3.LUT R3, R3, 0xffff, RZ, 0xc0, !PT ;  /* 0x0000ffff03037812 */ /* 0x000fe200078ec0ff */
[----:B------:R-:W-:Y:S01]  /*4bb0*/  ULDC.64 UR4, c[0x0][0x220] ;  /* 0x0000880000047ab9 */ /* 0x000fe20000000a00 */
[----:B------:R-:W-:-:S02]  /*4bc0*/  LOP3.LUT R25, R25, 0xffff, RZ, 0xc0, !PT ;  /* 0x0000ffff19197812 */ /* 0x000fc400078ec0ff */
[----:B------:R-:W-:Y:S02]  /*4bd0*/  LOP3.LUT R24, R24, 0xffff, RZ, 0xc0, !PT ;  /* 0x0000ffff18187812 */ /* 0x000fe400078ec0ff */
[----:B------:R-:W-:Y:S02]  /*4be0*/  LOP3.LUT R26, R26, 0xffff, RZ, 0xc0, !PT ;  /* 0x0000ffff1a1a7812 */ /* 0x000fe400078ec0ff */
[----:B------:R-:W-:Y:S02]  /*4bf0*/  F2FP.SATFINITE.E5M2.F32.PACK_AB_MERGE_C R54, R55, R54, RZ ;  /* 0x000000363736723e */ /* 0x000fe400048060ff */
[----:B------:R-:W-:Y:S02]  /*4c00*/  PRMT R2, R37, 0x3340, R2 ;  /* 0x0000334025027816 */ /* 0x000fe40000000002 */
[----:B------:R-:W-:Y:S02]  /*4c10*/  PRMT R3, R3, 0x3340, R4 ;  /* 0x0000334003037816 */ /* 0x000fe40000000004 */
[----:B------:R-:W-:-:S02]  /*4c20*/  PRMT R24, R24, 0x3340, R25 ;  /* 0x0000334018187816 */ /* 0x000fc40000000019 */
[----:B------:R-:W-:Y:S02]  /*4c30*/  PRMT R37, R26, 0x3340, R1 ;  /* 0x000033401a257816 */ /* 0x000fe40000000001 */
[----:B------:R-:W-:Y:S02]  /*4c40*/  LOP3.LUT R36, R36, 0xffff, RZ, 0xc0, !PT ;  /* 0x0000ffff24247812 */ /* 0x000fe400078ec0ff */
[----:B------:R-:W-:Y:S02]  /*4c50*/  LOP3.LUT R70, R41, R70, RZ, 0xfc, !PT ;  /* 0x0000004629467212 */ /* 0x000fe400078efcff */
[----:B------:R-:W-:Y:S02]  /*4c60*/  PRMT R31, R31, 0x5410, R28 ;  /* 0x000054101f1f7816 */ /* 0x000fe4000000001c */
[----:B------:R-:W-:Y:S02]  /*4c70*/  PRMT R33, R30, 0x5410, R33 ;  /* 0x000054101e217816 */ /* 0x000fe40000000021 */
[----:B------:R-:W-:-:S02]  /*4c80*/  LOP3.LUT R52, R52, 0xffff, RZ, 0xc0, !PT ;  /* 0x0000ffff34347812 */ /* 0x000fc400078ec0ff */
[----:B------:R-:W-:Y:S02]  /*4c90*/  LOP3.LUT R38, R38, 0xffff, RZ, 0xc0, !PT ;  /* 0x0000ffff26267812 */ /* 0x000fe400078ec0ff */
[----:B------:R-:W-:Y:S02]  /*4ca0*/  LOP3.LUT R54, R54, 0xffff, RZ, 0xc0, !PT ;  /* 0x0000ffff36367812 */ /* 0x000fe400078ec0ff */
[----:B------:R-:W-:Y:S02]  /*4cb0*/  PRMT R25, R2, 0x5410, R3 ;  /* 0x0000541002197816 */ /* 0x000fe40000000003 */
[----:B------:R-:W-:Y:S02]  /*4cc0*/  PRMT R41, R24, 0x5410, R37 ;  /* 0x0000541018297816 */ /* 0x000fe40000000025 */
[--C-:B------:R-:W-:Y:S02]  /*4cd0*/  PRMT R2, R27, 0x4210, R36.reuse ;  /* 0x000042101b027816 */ /* 0x100fe40000000024 */
[----:B------:R-:W-:-:S02]  /*4ce0*/  PRMT R36, R31, 0x5210, R36 ;  /* 0x000052101f247816 */ /* 0x000fc40000000024 */
[--C-:B------:R-:W-:Y:S02]  /*4cf0*/  PRMT R3, R29, 0x4210, R52.reuse ;  /* 0x000042101d037816 */ /* 0x100fe40000000034 */
[----:B------:R-:W-:Y:S02]  /*4d00*/  PRMT R37, R33, 0x5210, R52 ;  /* 0x0000521021257816 */ /* 0x000fe40000000034 */
[----:B------:R-:W-:Y:S01]  /*4d10*/  PRMT R26, R35, 0x4210, R38 ;  /* 0x00004210231a7816 */ /* 0x000fe20000000026 */
[----:B------:R-:W-:Y:S01]  /*4d20*/  STS.64 [R69+UR12], R2 ;  /* 0x0000000245007988 */ /* 0x000fe20008000a0c */
[----:B------:R-:W-:Y:S02]  /*4d30*/  PRMT R27, R39, 0x4210, R54 ;  /* 0x00004210271b7816 */ /* 0x000fe40000000036 */
[----:B------:R-:W-:Y:S01]  /*4d40*/  PRMT R38, R25, 0x5210, R38 ;  /* 0x0000521019267816 */ /* 0x000fe20000000026 */
[----:B------:R-:W-:Y:S01]  /*4d50*/  STS.64 [R69+UR12+0x200], R36 ;  /* 0x0002002445007988 */ /* 0x000fe20008000a0c */
[----:B------:R-:W-:-:S02]  /*4d60*/  LOP3.LUT R24, R69, 0x8, RZ, 0x3c, !PT ;  /* 0x0000000845187812 */ /* 0x000fc400078e3cff */
[----:B------:R-:W-:Y:S02]  /*4d70*/  PRMT R39, R41, 0x5210, R54 ;  /* 0x0000521029277816 */ /* 0x000fe40000000036 */
[----:B------:R-:W-:Y:S01]  /*4d80*/  LOP3.LUT R30, R70, 0x8, RZ, 0x3c, !PT ;  /* 0x00000008461e7812 */ /* 0x000fe200078e3cff */
[----:B------:R0:W-:Y:S01]  /*4d90*/  STS.64 [R24+UR12+0x1000], R26 ;  /* 0x0010001a18007988 */ /* 0x0001e20008000a0c */
[----:B------:R-:W1:Y:S01]  /*4da0*/  LDC R41, c[0x0][0x248] ;  /* 0x00009200ff297b82 */ /* 0x000e620000000800 */
[----:B------:R-:W-:Y:S02]  /*4db0*/  ISETP.GE.AND P0, PT, R68, UR6, PT ;  /* 0x0000000644007c0c */ /* 0x000fe4000bf06270 */
[----:B------:R-:W-:Y:S05]  /*4dc0*/  STS.64 [R24+UR12+0x1200], R38 ;  /* 0x0012002618007988 */ /* 0x000fea0008000a0c */
[----:B------:R-:W-:Y:S01]  /*4dd0*/  BAR.SYNC.DEFER_BLOCKING 0x0 ;  /* 0x0000000000007b1d */ /* 0x000fe20000010000 */
[----:B------:R-:W-:-:S02]  /*4de0*/  ISETP.LT.AND P6, PT, R4, UR7, !P0 ;  /* 0x0000000704007c0c */ /* 0x000fc4000c7c1270 */
[----:B------:R-:W-:Y:S02]  /*4df0*/  ISETP.LT.AND P2, PT, R5, UR7, !P0 ;  /* 0x0000000705007c0c */ /* 0x000fe4000c741270 */
[----:B0-----:R-:W-:Y:S02]  /*4e00*/  IADD3 R27, P1, R0, UR4, RZ ;  /* 0x00000004001b7c10 */ /* 0x001fe4000ff3e0ff */
[----:B------:R-:W-:Y:S02]  /*4e10*/  ISETP.LT.AND P3, PT, R56, UR7, !P0 ;  /* 0x0000000738007c0c */ /* 0x000fe4000c761270 */
[----:B------:R-:W-:Y:S02]  /*4e20*/  LEA.HI.X.SX32 R35, R0, UR5, 0x1, P1 ;  /* 0x0000000500237c11 */ /* 0x000fe400088f0eff */
[----:B------:R-:W-:Y:S01]  /*4e30*/  ISETP.LT.AND P5, PT, R57, UR7, !P0 ;  /* 0x0000000739007c0c */ /* 0x000fe2000c7a1270 */
[-C--:B-1----:R-:W-:Y:S02]  /*4e40*/  IMAD R26, R4, R41.reuse, RZ ;  /* 0x00000029041a7224 */ /* 0x082fe400078e02ff */
[----:B------:R-:W-:-:S02]  /*4e50*/  IMAD R5, R5, R41, RZ ;  /* 0x0000002905057224 */ /* 0x000fc400078e02ff */
[----:B------:R-:W-:Y:S01]  /*4e60*/  IMAD R0, R6, R41, RZ ;  /* 0x0000002906007224 */ /* 0x000fe200078e02ff */
[C---:B------:R-:W-:Y:S01]  /*4e70*/  IADD3 R2, P1, R26.reuse, R27, RZ ;  /* 0x0000001b1a027210 */ /* 0x040fe20007f3e0ff */
[----:B------:R-:W-:Y:S01]  /*4e80*/  IMAD R25, R7, R41, RZ ;  /* 0x0000002907197224 */ /* 0x000fe200078e02ff */
[----:B------:R-:W0:Y:S01]  /*4e90*/  LDS.64 R28, [R70+UR12] ;  /* 0x0000000c461c7984 */ /* 0x000e220008000a00 */
[C---:B------:R-:W-:Y:S02]  /*4ea0*/  IADD3 R4, P4, R5.reuse, R27, RZ ;  /* 0x0000001b05047210 */ /* 0x040fe40007f9e0ff */
[-C--:B------:R-:W-:Y:S01]  /*4eb0*/  LEA.HI.X.SX32 R3, R26, R35.reuse, 0x1, P1 ;  /* 0x000000231a037211 */ /* 0x080fe200008f0eff */
[----:B------:R-:W1:Y:S01]  /*4ec0*/  LDS.64 R32, [R30+UR12] ;  /* 0x0000000c1e207984 */ /* 0x000e620008000a00 */
[----:B------:R-:W-:Y:S01]  /*4ed0*/  LEA.HI.X.SX32 R5, R5, R35, 0x1, P4 ;  /* 0x0000002305057211 */ /* 0x000fe200020f0eff */
[----:B------:R-:W-:Y:S01]  /*4ee0*/  IMAD R26, R41, 0x40, R26 ;  /* 0x00000040291a7824 */ /* 0x000fe200078e021a */
[----:B------:R-:W-:Y:S01]  /*4ef0*/  ISETP.LT.AND P1, PT, R6, UR7, !P0 ;  /* 0x0000000706007c0c */ /* 0x000fe2000c721270 */
[----:B------:R-:W2:Y:S01]  /*4f00*/  LDS.64 R70, [R70+UR12+0x400] ;  /* 0x0004000c46467984 */ /* 0x000ea20008000a00 */
[----:B------:R-:W-:-:S02]  /*4f10*/  ISETP.LT.AND P4, PT, R7, UR7, !P0 ;  /* 0x0000000707007c0c */ /* 0x000fc4000c781270 */
[C---:B0-----:R-:W-:Y:S02]  /*4f20*/  PRMT R37, R28.reuse, 0x7770, RZ ;  /* 0x000077701c257816 */ /* 0x041fe400000000ff */
[----:B------:R-:W-:Y:S02]  /*4f30*/  PRMT R31, R28, 0x7771, RZ ;  /* 0x000077711c1f7816 */ /* 0x000fe400000000ff */
[----:B-1----:R-:W-:Y:S01]  /*4f40*/  PRMT R43, R32, 0x7770, RZ ;  /* 0x00007770202b7816 */ /* 0x002fe200000000ff */
[----:B------:R0:W-:Y:S01]  /*4f50*/  @P6 STG.E.U8 desc[UR16][R2.64], R37 ;  /* 0x0000002502006986 */ /* 0x0001e2000c101110 */
[----:B------:R-:W-:Y:S02]  /*4f60*/  IADD3 R6, P6, R0, R27, RZ ;  /* 0x0000001b00067210 */ /* 0x000fe40007fde0ff */
[----:B------:R-:W-:Y:S01]  /*4f70*/  PRMT R39, R32, 0x7771, RZ ;  /* 0x0000777120277816 */ /* 0x000fe200000000ff */
[----:B------:R-:W-:Y:S01]  /*4f80*/  @P2 STG.E.U8 desc[UR16][R4.64], R43 ;  /* 0x0000002b04002986 */ /* 0x000fe2000c101110 */
[----:B------:R-:W-:Y:S01]  /*4f90*/  LEA.HI.X.SX32 R7, R0, R35, 0x1, P6 ;  /* 0x0000002300077211 */ /* 0x000fe200030f0eff */
[-C--:B------:R-:W-:Y:S01]  /*4fa0*/  IMAD R0, R9, R41.reuse, RZ ;  /* 0x0000002909007224 */ /* 0x080fe200078e02ff */
[C---:B------:R-:W-:Y:S01]  /*4fb0*/  ISETP.LT.AND P2, PT, R8.reuse, UR7, !P0 ;  /* 0x0000000708007c0c */ /* 0x040fe2000c741270 */
[----:B------:R-:W-:Y:S01]  /*4fc0*/  IMAD R8, R8, R41, RZ ;  /* 0x0000002908087224 */ /* 0x000fe200078e02ff */
[----:B------:R-:W-:Y:S01]  /*4fd0*/  IADD3 R24, P6, R25, R27, RZ ;  /* 0x0000001b19187210 */ /* 0x000fe20007fde0ff */
[----:B------:R1:W-:Y:S01]  /*4fe0*/  @P1 STG.E.U8 desc[UR16][R6.64], R31 ;  /* 0x0000001f06001986 */ /* 0x0003e2000c101110 */
[----:B------:R-:W-:-:S02]  /*4ff0*/  ISETP.LT.AND P1, PT, R9, UR7, !P0 ;  /* 0x0000000709007c0c */ /* 0x000fc4000c721270 */
[----:B------:R-:W-:Y:S02]  /*5000*/  LEA.HI.X.SX32 R25, R25, R35, 0x1, P6 ;  /* 0x0000002319197211 */ /* 0x000fe400030f0eff */
[----:B0-----:R-:W-:Y:S02]  /*5010*/  IADD3 R2, P6, R8, R27, RZ ;  /* 0x0000001b08027210 */ /* 0x001fe40007fde0ff */
[----:B------:R-:W-:Y:S01]  /*5020*/  PRMT R37, R32, 0x7772, RZ ;  /* 0x0000777220257816 */ /* 0x000fe200000000ff */
[----:B------:R0:W-:Y:S01]  /*5030*/  @P4 STG.E.U8 desc[UR16][R24.64], R39 ;  /* 0x0000002718004986 */ /* 0x0001e2000c101110 */
[----:B------:R-:W-:Y:S02]  /*5040*/  LEA.HI.X.SX32 R3, R8, R35, 0x1, P6 ;  /* 0x0000002308037211 */ /* 0x000fe400030f0eff */
[C---:B------:R-:W-:Y:S01]  /*5050*/  ISETP.LT.AND P6, PT, R10.reuse, UR7, !P0 ;  /* 0x000000070a007c0c */ /* 0x040fe2000c7c1270 */
[----:B------:R-:W-:Y:S01]  /*5060*/  IMAD R10, R10, R41, RZ ;  /* 0x000000290a0a7224 */ /* 0x000fe200078e02ff */
[----:B-1----:R-:W-:-:S02]  /*5070*/  PRMT R31, R28, 0x7772, RZ ;  /* 0x000077721c1f7816 */ /* 0x002fc400000000ff */
[----:B------:R-:W-:-:S03]  /*5080*/  IADD3 R4, P4, R0, R27, RZ ;  /* 0x0000001b00047210 */ /* 0x000fc60007f9e0ff */
[----:B------:R1:W-:Y:S01]  /*5090*/  @P2 STG.E.U8 desc[UR16][R2.64], R31 ;  /* 0x0000001f02002986 */ /* 0x0003e2000c101110 */
[----:B------:R-:W-:Y:S01]  /*50a0*/  LEA.HI.X.SX32 R5, R0, R35, 0x1, P4 ;  /* 0x0000002300057211 */ /* 0x000fe200020f0eff */
[-C--:B------:R-:W-:Y:S01]  /*50b0*/  IMAD R0, R12, R41.reuse, RZ ;  /* 0x000000290c007224 */ /* 0x080fe200078e02ff */
[C---:B------:R-:W-:Y:S01]  /*50c0*/  ISETP.LT.AND P2, PT, R11.reuse, UR7, !P0 ;  /* 0x000000070b007c0c */ /* 0x040fe2000c741270 */
[----:B------:R-:W-:Y:S01]  /*50d0*/  IMAD R11, R11, R41, RZ ;  /* 0x000000290b0b7224 */ /* 0x000fe200078e02ff */
[----:B------:R-:W-:Y:S01]  /*50e0*/  IADD3 R6, P4, R10, R27, RZ ;  /* 0x0000001b0a067210 */ /* 0x000fe20007f9e0ff */
[----:B------:R3:W-:Y:S01]  /*50f0*/  @P1 STG.E.U8 desc[UR16][R4.64], R37 ;  /* 0x0000002504001986 */ /* 0x0007e2000c101110 */
[----:B0-----:R-:W-:Y:S02]  /*5100*/  PRMT R25, R28, 0x7773, RZ ;  /* 0x000077731c197816 */ /* 0x001fe400000000ff */
[----:B------:R-:W-:Y:S02]  /*5110*/  LEA.HI.X.SX32 R7, R10, R35, 0x1, P4 ;  /* 0x000000230a077211 */ /* 0x000fe400020f0eff */
[----:B------:R-:W-:-:S02]  /*5120*/  IADD3 R8, P4, R11, R27, RZ ;  /* 0x0000001b0b087210 */ /* 0x000fc40007f9e0ff */
[----:B------:R-:W-:Y:S01]  /*5130*/  ISETP.LT.AND P1, PT, R12, UR7, !P0 ;  /* 0x000000070c007c0c */ /* 0x000fe2000c721270 */
[----:B------:R0:W-:Y:S01]  /*5140*/  @P6 STG.E.U8 desc[UR16][R6.64], R25 ;  /* 0x0000001906006986 */ /* 0x0001e2000c101110 */
[----:B------:R-:W-:Y:S02]  /*5150*/  LEA.HI.X.SX32 R9, R11, R35, 0x1, P4 ;  /* 0x000000230b097211 */ /* 0x000fe400020f0eff */
[C---:B------:R-:W-:Y:S01]  /*5160*/  ISETP.LT.AND P4, PT, R13.reuse, UR7, !P0 ;  /* 0x000000070d007c0c */ /* 0x040fe2000c781270 */
[----:B------:R-:W-:Y:S01]  /*5170*/  IMAD R13, R13, R41, RZ ;  /* 0x000000290d0d7224 */ /* 0x000fe200078e02ff */
[----:B-1----:R-:W-:Y:S02]  /*5180*/  IADD3 R2, P6, R0, R27, RZ ;  /* 0x0000001b00027210 */ /* 0x002fe40007fde0ff */
[----:B------:R-:W-:Y:S02]  /*5190*/  PRMT R31, R32, 0x7773, RZ ;  /* 0x00007773201f7816 */ /* 0x000fe400000000ff */
[----:B------:R-:W-:Y:S01]  /*51a0*/  LEA.HI.X.SX32 R3, R0, R35, 0x1, P6 ;  /* 0x0000002300037211 */ /* 0x000fe200030f0eff */
[----:B------:R-:W-:Y:S01]  /*51b0*/  IMAD R0, R15, R41, RZ ;  /* 0x000000290f007224 */ /* 0x000fe200078e02ff */
[----:B------:R-:W-:Y:S01]  /*51c0*/  PRMT R11, R29, 0x7770, RZ ;  /* 0x000077701d0b7816 */ /* 0x000fe200000000ff */
[----:B------:R1:W-:Y:S01]  /*51d0*/  @P2 STG.E.U8 desc[UR16][R8.64], R31 ;  /* 0x0000001f08002986 */ /* 0x0003e2000c101110 */
[----:B---3--:R-:W-:-:S02]  /*51e0*/  IADD3 R4, P6, R13, R27, RZ ;  /* 0x0000001b0d047210 */ /* 0x008fc40007fde0ff */
[C---:B------:R-:W-:Y:S01]  /*51f0*/  ISETP.LT.AND P2, PT, R14.reuse, UR7, !P0 ;  /* 0x000000070e007c0c */ /* 0x040fe2000c741270 */
[----:B------:R-:W-:Y:S01]  /*5200*/  IMAD R14, R14, R41, RZ ;  /* 0x000000290e0e7224 */ /* 0x000fe200078e02ff */
[----:B------:R-:W-:Y:S01]  /*5210*/  LEA.HI.X.SX32 R5, R13, R35, 0x1, P6 ;  /* 0x000000230d057211 */ /* 0x000fe200030f0eff */
[----:B------:R3:W-:Y:S01]  /*5220*/  @P1 STG.E.U8 desc[UR16][R2.64], R11 ;  /* 0x0000000b02001986 */ /* 0x0007e2000c101110 */
[----:B0-----:R-:W-:Y:S02]  /*5230*/  PRMT R25, R33, 0x7770, RZ ;  /* 0x0000777021197816 */ /* 0x001fe400000000ff */
[----:B------:R-:W-:Y:S01]  /*5240*/  ISETP.LT.AND P1, PT, R15, UR7, !P0 ;  /* 0x000000070f007c0c */ /* 0x000fe2000c721270 */
[----:B------:R-:W0:Y:S01]  /*5250*/  LDS.64 R30, [R30+UR12+0x400] ;  /* 0x0004000c1e1e7984 */ /* 0x000e220008000a00 */
[-C--:B------:R-:W-:Y:S02]  /*5260*/  IADD3 R6, P6, R14, R27.reuse, RZ ;  /* 0x0000001b0e067210 */ /* 0x080fe40007fde0ff */
[----:B------:R-:W-:Y:S01]  /*5270*/  PRMT R13, R29, 0x7771, RZ ;  /* 0x000077711d0d7816 */ /* 0x000fe200000000ff */
[----:B------:R4:W-:Y:S01]  /*5280*/  @P4 STG.E.U8 desc[UR16][R4.64], R25 ;  /* 0x0000001904004986 */ /* 0x0009e2000c101110 */
[----:B-1----:R-:W-:-:S02]  /*5290*/  IADD3 R8, P4, R0, R27, RZ ;  /* 0x0000001b00087210 */ /* 0x002fc40007f9e0ff */
[----:B------:R-:W-:Y:S01]  /*52a0*/  LEA.HI.X.SX32 R7, R14, R35, 0x1, P6 ;  /* 0x000000230e077211 */ /* 0x000fe200030f0eff */
[----:B------:R-:W-:Y:S01]  /*52b0*/  IMAD R14, R23, R41, RZ ;  /* 0x00000029170e7224 */ /* 0x000fe200078e02ff */
[----:B------:R-:W-:Y:S01]  /*52c0*/  LEA.HI.X.SX32 R9, R0, R35, 0x1, P4 ;  /* 0x0000002300097211 */ /* 0x000fe200020f0eff */
[----:B------:R-:W-:Y:S01]  /*52d0*/  IMAD R0, R41, 0x4, R26 ;  /* 0x0000000429007824 */ /* 0x000fe200078e021a */
[----:B------:R-:W-:Y:S01]  /*52e0*/  PRMT R15, R33, 0x7771, RZ ;  /* 0x00007771210f7816 */ /* 0x000fe200000000ff */
[----:B------:R1:W-:Y:S01]  /*52f0*/  @P2 STG.E.U8 desc[UR16][R6.64], R13 ;  /* 0x0000000d06002986 */ /* 0x0003e2000c101110 */
[C---:B------:R-:W-:Y:S01]  /*5300*/  ISETP.LT.AND P6, PT, R16.reuse, UR7, !P0 ;  /* 0x0000000710007c0c */ /* 0x040fe2000c7c1270 */
[-C--:B------:R-:W-:Y:S01]  /*5310*/  IMAD R16, R16, R41.reuse, RZ ;  /* 0x0000002910107224 */ /* 0x080fe200078e02ff */
[----:B---3--:R-:W-:Y:S01]  /*5320*/  PRMT R11, R29, 0x7772, RZ ;  /* 0x000077721d0b7816 */ /* 0x008fe200000000ff */
[----:B------:R3:W-:Y:S01]  /*5330*/  @P1 STG.E.U8 desc[UR16][R8.64], R15 ;  /* 0x0000000f08001986 */ /* 0x0007e2000c101110 */
[C---:B------:R-:W-:Y:S01]  /*5340*/  ISETP.LT.AND P1, PT, R17.reuse, UR7, !P0 ;  /* 0x0000000711007c0c */ /* 0x040fe2000c721270 */
[----:B------:R-:W-:Y:S01]  /*5350*/  IMAD R17, R17, R41, RZ ;  /* 0x0000002911117224 */ /* 0x000fe200078e02ff */
[----:B------:R-:W-:Y:S01]  /*5360*/  IADD3 R2, P2, R16, R27, RZ ;  /* 0x0000001b10027210 */ /* 0x000fe20007f5e0ff */
[----:B------:R-:W-:Y:S01]  /*5370*/  IMAD R10, R41, 0x4, R0 ;  /* 0x00000004290a7824 */ /* 0x000fe200078e0200 */
[----:B------:R-:W-:-:S02]  /*5380*/  PRMT R29, R29, 0x7773, RZ ;  /* 0x000077731d1d7816 */ /* 0x000fc400000000ff */
[----:B------:R-:W-:Y:S02]  /*5390*/  LEA.HI.X.SX32 R3, R16, R35, 0x1, P2 ;  /* 0x0000002310037211 */ /* 0x000fe400010f0eff */
[C---:B------:R-:W-:Y:S01]  /*53a0*/  ISETP.LT.AND P2, PT, R18.reuse, UR7, !P0 ;  /* 0x0000000712007c0c */ /* 0x040fe2000c741270 */
[----:B------:R-:W-:Y:S01]  /*53b0*/  IMAD R18, R18, R41, RZ ;  /* 0x0000002912127224 */ /* 0x000fe200078e02ff */
[----:B----4-:R-:W-:Y:S01]  /*53c0*/  IADD3 R4, P4, R17, R27, RZ ;  /* 0x0000001b11047210 */ /* 0x010fe20007f9e0ff */
[----:B------:R4:W-:Y:S01]  /*53d0*/  @P6 STG.E.U8 desc[UR16][R2.64], R11 ;  /* 0x0000000b02006986 */ /* 0x0009e2000c101110 */
[----:B-1----:R-:W-:Y:S02]  /*53e0*/  PRMT R13, R33, 0x7772, RZ ;  /* 0x00007772210d7816 */ /* 0x002fe400000000ff */
[----:B------:R-:W-:Y:S02]  /*53f0*/  LEA.HI.X.SX32 R5, R17, R35, 0x1, P4 ;  /* 0x0000002311057211 */ /* 0x000fe400020f0eff */
[C---:B------:R-:W-:Y:S01]  /*5400*/  ISETP.LT.AND P4, PT, R19.reuse, UR7, !P0 ;  /* 0x0000000713007c0c */ /* 0x040fe2000c781270 */
[----:B------:R-:W-:Y:S01]  /*5410*/  IMAD R19, R19, R41, RZ ;  /* 0x0000002913137224 */ /* 0x000fe200078e02ff */
[----:B------:R-:W-:Y:S01]  /*5420*/  IADD3 R6, P6, R18, R27, RZ ;  /* 0x0000001b12067210 */ /* 0x000fe20007fde0ff */
[----:B------:R2:W-:Y:S01]  /*5430*/  @P1 STG.E.U8 desc[UR16][R4.64], R13 ;  /* 0x0000000d04001986 */ /* 0x0005e2000c101110 */
[----:B------:R-:W-:-:S02]  /*5440*/  PRMT R33, R33, 0x7773, RZ ;  /* 0x0000777321217816 */ /* 0x000fc400000000ff */
[----:B------:R-:W-:Y:S02]  /*5450*/  LEA.HI.X.SX32 R7, R18, R35, 0x1, P6 ;  /* 0x0000002312077211 */ /* 0x000fe400030f0eff */
[C---:B---3--:R-:W-:Y:S02]  /*5460*/  IADD3 R8, P6, R19.reuse, R27, RZ ;  /* 0x0000001b13087210 */ /* 0x048fe40007fde0ff */
[----:B------:R-:W-:Y:S01]  /*5470*/  ISETP.LT.AND P1, PT, R58, UR7, !P0 ;  /* 0x000000073a007c0c */ /* 0x000fe2000c721270 */
[----:B------:R1:W-:Y:S01]  /*5480*/  @P2 STG.E.U8 desc[UR16][R6.64], R29 ;  /* 0x0000001d06002986 */ /* 0x0003e2000c101110 */
[----:B------:R-:W-:Y:S02]  /*5490*/  LEA.HI.X.SX32 R9, R19, R35, 0x1, P6 ;  /* 0x0000002313097211 */ /* 0x000fe400030f0eff */
[----:B----4-:R-:W-:Y:S02]  /*54a0*/  IADD3 R2, P6, R26, R27, RZ ;  /* 0x0000001b1a027210 */ /* 0x010fe40007fde0ff */
[----:B--2---:R-:W-:Y:S01]  /*54b0*/  PRMT R13, R70, 0x7770, RZ ;  /* 0x00007770460d7816 */ /* 0x004fe200000000ff */
[----:B------:R2:W-:Y:S01]  /*54c0*/  @P4 STG.E.U8 desc[UR16][R8.64], R33 ;  /* 0x0000002108004986 */ /* 0x0005e2000c101110 */
[----:B------:R-:W-:-:S02]  /*54d0*/  LEA.HI.X.SX32 R3, R26, R35, 0x1, P6 ;  /* 0x000000231a037211 */ /* 0x000fc400030f0eff */
[C---:B------:R-:W-:Y:S01]  /*54e0*/  ISETP.LT.AND P4, PT, R20.reuse, UR7, !P0 ;  /* 0x0000000714007c0c */ /* 0x040fe2000c781270 */
[----:B------:R-:W-:Y:S01]  /*54f0*/  IMAD R20, R20, R41, RZ ;  /* 0x0000002914147224 */ /* 0x000fe200078e02ff */
[-C--:B------:R-:W-:Y:S01]  /*5500*/  IADD3 R4, P6, R0, R27.reuse, RZ ;  /* 0x0000001b00047210 */ /* 0x080fe20007fde0ff */
[----:B------:R3:W-:Y:S01]  /*5510*/  @P3 STG.E.U8 desc[UR16][R2.64], R13 ;  /* 0x0000000d02003986 */ /* 0x0007e2000c101110 */
[----:B-1----:R-:W-:Y:S02]  /*5520*/  IADD3 R6, P3, R10, R27, RZ ;  /* 0x0000001b0a067210 */ /* 0x002fe40007f7e0ff */
[-C--:B------:R-:W-:Y:S02]  /*5530*/  LEA.HI.X.SX32 R5, R0, R35.reuse, 0x1, P6 ;  /* 0x0000002300057211 */ /* 0x080fe400030f0eff */
[----:B------:R-:W-:Y:S01]  /*5540*/  LEA.HI.X.SX32 R7, R10, R35, 0x1, P3 ;  /* 0x000000230a077211 */ /* 0x000fe200018f0eff */
[----:B------:R-:W-:Y:S01]  /*5550*/  IMAD R10, R41, 0x8, R10 ;  /* 0x00000008290a7824 */ /* 0x000fe200078e020a */
[----:B--2---:R-:W-:-:S02]  /*5560*/  IADD3 R8, P6, R20, R27, RZ ;  /* 0x0000001b14087210 */ /* 0x004fc40007fde0ff */
[----:B------:R-:W-:Y:S01]  /*5570*/  ISETP.LT.AND P2, PT, R59, UR7, !P0 ;  /* 0x000000073b007c0c */ /* 0x000fe2000c741270 */
[C---:B------:R-:W-:Y:S01]  /*5580*/  IMAD R0, R41.reuse, 0x4, R10 ;  /* 0x0000000429007824 */ /* 0x040fe200078e020a */
[----:B------:R-:W-:Y:S02]  /*5590*/  LEA.HI.X.SX32 R9, R20, R35, 0x1, P6 ;  /* 0x0000002314097211 */ /* 0x000fe400030f0eff */
[----:B---3--:R-:W-:Y:S02]  /*55a0*/  IADD3 R2, P6, R10, R27, RZ ;  /* 0x0000001b0a027210 */ /* 0x008fe40007fde0ff */
[----:B0-----:R-:W-:Y:S02]  /*55b0*/  PRMT R15, R30, 0x7770, RZ ;  /* 0x000077701e0f7816 */ /* 0x001fe400000000ff */
[----:B------:R-:W-:Y:S02]  /*55c0*/  PRMT R11, R70, 0x7771, RZ ;  /* 0x00007771460b7816 */ /* 0x000fe400000000ff */
[----:B------:R-:W-:Y:S01]  /*55d0*/  PRMT R17, R30, 0x7771, RZ ;  /* 0x000077711e117816 */ /* 0x000fe200000000ff */
[----:B------:R0:W-:Y:S01]  /*55e0*/  @P5 STG.E.U8 desc[UR16][R4.64], R15 ;  /* 0x0000000f04005986 */ /* 0x0001e2000c101110 */
[----:B------:R-:W-:Y:S01]  /*55f0*/  LEA.HI.X.SX32 R3, R10, R35, 0x1, P6 ;  /* 0x000000230a037211 */ /* 0x000fe200030f0eff */
[----:B------:R-:W-:Y:S01]  /*5600*/  IMAD R10, R41, 0x4, R0 ;  /* 0x00000004290a7824 */ /* 0x000fe200078e0200 */
[----:B------:R-:W-:Y:S01]  /*5610*/  PRMT R13, R70, 0x7772, RZ ;  /* 0x00007772460d7816 */ /* 0x000fe200000000ff */
[----:B------:R1:W-:Y:S01]  /*5620*/  @P1 STG.E.U8 desc[UR16][R6.64], R11 ;  /* 0x0000000b06001986 */ /* 0x0003e2000c101110 */
[----:B------:R-:W-:-:S02]  /*5630*/  ISETP.LT.AND P5, PT, R60, UR7, !P0 ;  /* 0x000000073c007c0c */ /* 0x000fc4000c7a1270 */
[----:B------:R-:W-:Y:S01]  /*5640*/  ISETP.LT.AND P3, PT, R61, UR7, !P0 ;  /* 0x000000073d007c0c */ /* 0x000fe2000c761270 */
[----:B------:R2:W-:Y:S01]  /*5650*/  @P4 STG.E.U8 desc[UR16][R8.64], R17 ;  /* 0x0000001108004986 */ /* 0x0005e2000c101110 */
[C---:B------:R-:W-:Y:S01]  /*5660*/  ISETP.LT.AND P4, PT, R21.reuse, UR7, !P0 ;  /* 0x0000000715007c0c */ /* 0x040fe2000c781270 */
[----:B------:R-:W-:Y:S01]  /*5670*/  IMAD R21, R21, R41, RZ ;  /* 0x0000002915157224 */ /* 0x000fe200078e02ff */
[----:B------:R-:W-:Y:S01]  /*5680*/  ISETP.LT.AND P1, PT, R62, UR7, !P0 ;  /* 0x000000073e007c0c */ /* 0x000fe2000c721270 */
[----:B------:R3:W-:Y:S01]  /*5690*/  @P2 STG.E.U8 desc[UR16][R2.64], R13 ;  /* 0x0000000d02002986 */ /* 0x0007e2000c101110 */
[-C--:B0-----:R-:W-:Y:S02]  /*56a0*/  IADD3 R4, P6, R0, R27.reuse, RZ ;  /* 0x0000001b00047210 */ /* 0x081fe40007fde0ff */
[----:B------:R-:W-:Y:S02]  /*56b0*/  PRMT R15, R30, 0x7772, RZ ;  /* 0x000077721e0f7816 */ /* 0x000fe400000000ff */
[----:B-1----:R-:W-:-:S02]  /*56c0*/  IADD3 R6, P2, R10, R27, RZ ;  /* 0x0000001b0a067210 */ /* 0x002fc40007f5e0ff */
[-C--:B------:R-:W-:Y:S02]  /*56d0*/  LEA.HI.X.SX32 R5, R0, R35.reuse, 0x1, P6 ;  /* 0x0000002300057211 */ /* 0x080fe400030f0eff */
[----:B------:R-:W-:Y:S01]  /*56e0*/  LEA.HI.X.SX32 R7, R10, R35, 0x1, P2 ;  /* 0x000000230a077211 */ /* 0x000fe200010f0eff */
[----:B------:R-:W-:Y:S01]  /*56f0*/  IMAD R10, R41, 0x8, R10 ;  /* 0x00000008290a7824 */ /* 0x000fe200078e020a */
[----:B--2---:R-:W-:Y:S01]  /*5700*/  IADD3 R8, P6, R21, R27, RZ ;  /* 0x0000001b15087210 */ /* 0x004fe20007fde0ff */
[----:B------:R0:W-:Y:S01]  /*5710*/  @P5 STG.E.U8 desc[UR16][R4.64], R15 ;  /* 0x0000000f04005986 */ /* 0x0001e2000c101110 */
[----:B------:R-:W-:Y:S01]  /*5720*/  PRMT R11, R70, 0x7773, RZ ;  /* 0x00007773460b7816 */ /* 0x000fe200000000ff */
[----:B------:R-:W-:Y:S01]  /*5730*/  IMAD R0, R41, 0x4, R10 ;  /* 0x0000000429007824 */ /* 0x000fe200078e020a */
[----:B------:R-:W-:Y:S02]  /*5740*/  LEA.HI.X.SX32 R9, R21, R35, 0x1, P6 ;  /* 0x0000002315097211 */ /* 0x000fe400030f0eff */
[----:B---3--:R-:W-:Y:S01]  /*5750*/  IADD3 R2, P6, R10, R27, RZ ;  /* 0x0000001b0a027210 */ /* 0x008fe20007fde0ff */
[----:B------:R1:W-:Y:S01]  /*5760*/  @P3 STG.E.U8 desc[UR16][R6.64], R11 ;  /* 0x0000000b06003986 */ /* 0x0003e2000c101110 */
[----:B------:R-:W-:-:S02]  /*5770*/  ISETP.LT.AND P2, PT, R63, UR7, !P0 ;  /* 0x000000073f007c0c */ /* 0x000fc4000c741270 */
[----:B------:R-:W-:Y:S02]  /*5780*/  LEA.HI.X.SX32 R3, R10, R35, 0x1, P6 ;  /* 0x000000230a037211 */ /* 0x000fe400030f0eff */
[----:B------:R-:W-:Y:S02]  /*5790*/  PRMT R13, R30, 0x7773, RZ ;  /* 0x000077731e0d7816 */ /* 0x000fe400000000ff */
[C---:B0-----:R-:W-:Y:S02]  /*57a0*/  IADD3 R4, P6, R0.reuse, R27, RZ ;  /* 0x0000001b00047210 */ /* 0x041fe40007fde0ff */
[----:B------:R-:W-:Y:S01]  /*57b0*/  PRMT R15, R71, 0x7770, RZ ;  /* 0x00007770470f7816 */ /* 0x000fe200000000ff */
[----:B------:R0:W-:Y:S01]  /*57c0*/  @P4 STG.E.U8 desc[UR16][R8.64], R13 ;  /* 0x0000000d08004986 */ /* 0x0001e2000c101110 */
[----:B------:R-:W-:Y:S01]  /*57d0*/  LEA.HI.X.SX32 R5, R0, R35, 0x1, P6 ;  /* 0x0000002300057211 */ /* 0x000fe200030f0eff */
[----:B-1----:R-:W-:Y:S01]  /*57e0*/  IMAD R7, R41, 0x4, R0 ;  /* 0x0000000429077824 */ /* 0x002fe200078e0200 */
[C---:B------:R-:W-:Y:S01]  /*57f0*/  ISETP.LT.AND P4, PT, R22.reuse, UR7, !P0 ;  /* 0x0000000716007c0c */ /* 0x040fe2000c781270 */
[----:B------:R-:W-:Y:S01]  /*5800*/  IMAD R22, R22, R41, RZ ;  /* 0x0000002916167224 */ /* 0x000fe200078e02ff */
[----:B------:R-:W-:Y:S01]  /*5810*/  PRMT R17, R31, 0x7770, RZ ;  /* 0x000077701f117816 */ /* 0x000fe200000000ff */
[----:B------:R-:W-:Y:S01]  /*5820*/  IMAD R0, R41, 0x8, R7 ;  /* 0x0000000829007824 */ /* 0x000fe200078e0207 */
[----:B------:R-:W-:Y:S01]  /*5830*/  @P1 STG.E.U8 desc[UR16][R2.64], R15 ;  /* 0x0000000f02001986 */ /* 0x000fe2000c101110 */
[----:B------:R-:W-:-:S02]  /*5840*/  IADD3 R6, P1, R7, R27, RZ ;  /* 0x0000001b07067210 */ /* 0x000fc40007f3e0ff */
[C---:B------:R-:W-:Y:S01]  /*5850*/  IMAD R12, R41.reuse, 0x4, R0 ;  /* 0x00000004290c7824 */ /* 0x040fe200078e0200 */
[----:B------:R1:W-:Y:S01]  /*5860*/  @P2 STG.E.U8 desc[UR16][R4.64], R17 ;  /* 0x0000001104002986 */ /* 0x0003e2000c101110 */
[C---:B0-----:R-:W-:Y:S02]  /*5870*/  IADD3 R8, P2, R22.reuse, R27, RZ ;  /* 0x0000001b16087210 */ /* 0x041fe40007f5e0ff */
[----:B------:R-:W-:Y:S01]  /*5880*/  IMAD R13, R41, 0x4, R12 ;  /* 0x00000004290d7824 */ /* 0x000fe200078e020c */
[-C--:B------:R-:W-:Y:S02]  /*5890*/  LEA.HI.X.SX32 R7, R7, R35.reuse, 0x1, P1 ;  /* 0x0000002307077211 */ /* 0x080fe400008f0eff */
[----:B------:R-:W-:Y:S02]  /*58a0*/  LEA.HI.X.SX32 R9, R22, R35, 0x1, P2 ;  /* 0x0000002316097211 */ /* 0x000fe400010f0eff */
[----:B------:R-:W-:Y:S02]  /*58b0*/  IADD3 R10, P2, R0, R27, RZ ;  /* 0x0000001b000a7210 */ /* 0x000fe40007f5e0ff */
[----:B------:R-:W-:-:S02]  /*58c0*/  ISETP.LT.AND P5, PT, R64, UR7, !P0 ;  /* 0x0000000740007c0c */ /* 0x000fc4000c7a1270 */
[----:B-1----:R-:W-:Y:S02]  /*58d0*/  IADD3 R4, P1, R13, R27, RZ ;  /* 0x0000001b0d047210 */ /* 0x002fe40007f3e0ff */
[----:B------:R-:W-:Y:S02]  /*58e0*/  ISETP.LT.AND P3, PT, R65, UR7, !P0 ;  /* 0x0000000741007c0c */ /* 0x000fe4000c761270 */
[-C--:B------:R-:W-:Y:S02]  /*58f0*/  LEA.HI.X.SX32 R11, R0, R35.reuse, 0x1, P2 ;  /* 0x00000023000b7211 */ /* 0x080fe400010f0eff */
[----:B------:R-:W-:Y:S02]  /*5900*/  ISETP.LT.AND P2, PT, R66, UR7, !P0 ;  /* 0x0000000742007c0c */ /* 0x000fe4000c741270 */
[----:B------:R-:W-:Y:S02]  /*5910*/  LEA.HI.X.SX32 R5, R13, R35, 0x1, P1 ;  /* 0x000000230d057211 */ /* 0x000fe400008f0eff */
[----:B------:R-:W-:-:S02]  /*5920*/  ISETP.LT.AND P1, PT, R67, UR7, !P0 ;  /* 0x0000000743007c0c */ /* 0x000fc4000c721270 */
[----:B------:R-:W-:Y:S02]  /*5930*/  ISETP.LT.AND P0, PT, R23, UR7, !P0 ;  /* 0x0000000717007c0c */ /* 0x000fe4000c701270 */
[C---:B------:R-:W-:Y:S02]  /*5940*/  IADD3 R2, P6, R12.reuse, R27, RZ ;  /* 0x0000001b0c027210 */ /* 0x040fe40007fde0ff */
[----:B------:R-:W-:Y:S02]  /*5950*/  PRMT R17, R71, 0x7771, RZ ;  /* 0x0000777147117816 */ /* 0x000fe400000000ff */
[----:B------:R-:W-:Y:S02]  /*5960*/  PRMT R21, R31, 0x7771, RZ ;  /* 0x000077711f157816 */ /* 0x000fe400000000ff */
[----:B------:R-:W-:Y:S01]  /*5970*/  PRMT R15, R71, 0x7772, RZ ;  /* 0x00007772470f7816 */ /* 0x000fe200000000ff */
[----:B------:R0:W-:Y:S01]  /*5980*/  @P5 STG.E.U8 desc[UR16][R6.64], R17 ;  /* 0x0000001106005986 */ /* 0x0001e2000c101110 */
[----:B------:R-:W-:-:S02]  /*5990*/  LEA.HI.X.SX32 R3, R12, R35, 0x1, P6 ;  /* 0x000000230c037211 */ /* 0x000fc400030f0eff */
[----:B------:R-:W-:Y:S01]  /*59a0*/  PRMT R19, R31, 0x7772, RZ ;  /* 0x000077721f137816 */ /* 0x000fe200000000ff */
[----:B------:R0:W-:Y:S01]  /*59b0*/  @P4 STG.E.U8 desc[UR16][R8.64], R21 ;  /* 0x0000001508004986 */ /* 0x0001e2000c101110 */
[----:B------:R-:W-:Y:S02]  /*59c0*/  PRMT R71, R71, 0x7773, RZ ;  /* 0x0000777347477816 */ /* 0x000fe400000000ff */
[C---:B------:R-:W-:Y:S01]  /*59d0*/  IADD3 R12, P6, R14.reuse, R27, RZ ;  /* 0x0000001b0e0c7210 */ /* 0x040fe20007fde0ff */
[----:B------:R0:W-:Y:S01]  /*59e0*/  @P3 STG.E.U8 desc[UR16][R10.64], R15 ;  /* 0x0000000f0a003986 */ /* 0x0001e2000c101110 */
[----:B------:R-:W-:Y:S02]  /*59f0*/  PRMT R31, R31, 0x7773, RZ ;  /* 0x000077731f1f7816 */ /* 0x000fe400000000ff */
[----:B------:R-:W-:Y:S01]  /*5a00*/  LEA.HI.X.SX32 R13, R14, R35, 0x1, P6 ;  /* 0x000000230e0d7211 */ /* 0x000fe200030f0eff */
[----:B------:R0:W-:Y:S04]  /*5a10*/  @P2 STG.E.U8 desc[UR16][R2.64], R19 ;  /* 0x0000001302002986 */ /* 0x0001e8000c101110 */
[----:B------:R0:W-:Y:S01]  /*5a20*/  @P1 STG.E.U8 desc[UR16][R4.64], R71 ;  /* 0x0000004704001986 */ /* 0x0001e2000c101110 */
[----:B------:R-:W-:Y:S05]  /*5a30*/  @!P0 EXIT ;  /* 0x000000000000894d */ /* 0x000fea0003800000 */
[----:B------:R-:W-:Y:S01]  /*5a40*/  STG.E.U8 desc[UR16][R12.64], R31 ;  /* 0x0000001f0c007986 */ /* 0x000fe2000c101110 */
[----:B------:R-:W-:Y:S05]  /*5a50*/  EXIT ;  /* 0x000000000000794d */ /* 0x000fea0003800000 */
.L_x_3:
[----:B------:R-:W-:-:S00]  /*5a60*/  BRA `(.L_x_3) ;  /* 0xfffffffc00fc7947 */ /* 0x000fc0000383ffff */
[----:B------:R-:W-:-:S00]  /*5a70*/  NOP ;  /* 0x0000000000007918 */ /* 0x000fc00000000000 */
        /* <DEDUP_REMOVED lines=8> */
.L_x_4:


//--------------------- .nv.shared.matmul_kernel  --------------------------
	.section	.nv.shared.matmul_kernel,"aw",@nobits
	.sectionflags	@""
	.align	16
	.zero		1024


//--------------------- .nv.shared.reserved.0     --------------------------
	.section	.nv.shared.reserved.0,"aw",@nobits
	.weak		__nv_reservedSMEM_offset_0_alias
	.size		__nv_reservedSMEM_offset_0_alias, 0, 0
	.other		__nv_reservedSMEM_offset_0_alias,@"STO_CUDA_RESERVED_SHARED STV_DEFAULT"
__nv_reservedSMEM_offset_0_alias:
	.zero		0


//--------------------- .nv.constant0.matmul_kernel --------------------------
	.section	.nv.constant0.matmul_kernel,"a",@progbits
	.sectionflags	@""
	.align	4
.nv.constant0.matmul_kernel:
	.zero		608


//--------------------- SYMBOLS --------------------------

	.type		.nv.reservedSmem.offset0,@object
	.size		.nv.reservedSmem.offset0,0x4
